// auto-generated by cutlass_sweep.gemm — config: {"arch": "sm_90", "cluster_m": 4, "cluster_n": 4, "dtype": "bf16", "dtype_b": "bf16", "layout": "nt", "stages": 0, "tile_k": 128, "tile_m": 256, "tile_n": 64}
#include "cutlass/cutlass.h"
#include "cutlass/gemm/collective/collective_builder.hpp"
#include "cutlass/gemm/device/gemm_universal_adapter.h"
#include "cutlass/gemm/kernel/gemm_universal.hpp"
#include "cutlass/epilogue/collective/collective_builder.hpp"

using ElemA = cutlass::bfloat16_t;
using ElemB = cutlass::bfloat16_t;
using ElemCD = cutlass::bfloat16_t;
using Acc  = float;
using TileShape    = cute::Shape<cute::_256, cute::_64, cute::_128>;
using ClusterShape = cute::Shape<cute::_4, cute::_4, cute::_1>;

using CollectiveEpilogue = typename cutlass::epilogue::collective::CollectiveBuilder<
    cutlass::arch::Sm90, cutlass::arch::OpClassTensorOp,
    TileShape, ClusterShape,
    cutlass::epilogue::collective::EpilogueTileAuto,
    Acc, Acc,
    ElemCD, cutlass::layout::RowMajor, 128 / cutlass::sizeof_bits<ElemCD>::value,
    ElemCD, cutlass::layout::RowMajor, 128 / cutlass::sizeof_bits<ElemCD>::value,
    cutlass::epilogue::collective::EpilogueScheduleAuto
  >::CollectiveOp;

using CollectiveMainloop = typename cutlass::gemm::collective::CollectiveBuilder<
    cutlass::arch::Sm90, cutlass::arch::OpClassTensorOp,
    ElemA, cutlass::layout::RowMajor, 128 / cutlass::sizeof_bits<ElemA>::value,
    ElemB, cutlass::layout::ColumnMajor, 128 / cutlass::sizeof_bits<ElemB>::value,
    Acc,
    TileShape, ClusterShape,
    cutlass::gemm::collective::StageCountAutoCarveout<static_cast<int>(sizeof(typename CollectiveEpilogue::SharedStorage))>,
    cutlass::gemm::collective::KernelScheduleAuto
  >::CollectiveOp;

using GemmKernel = cutlass::gemm::kernel::GemmUniversal<
    cute::Shape<int,int,int,int>,
    CollectiveMainloop,
    CollectiveEpilogue
>;
using Gemm = cutlass::gemm::device::GemmUniversalAdapter<GemmKernel>;

// Force the device kernel symbol into the cubin without needing a host main.
auto* _anchor = &cutlass::device_kernel<GemmKernel>;


// ===== COMPILED SASS (sm_90a) =====

	.target	sm_90a

	.elftype	@"ET_EXEC"


//--------------------- .note.nv.tkinfo           --------------------------
	.section	.note.nv.tkinfo,"",@"SHT_NOTE"
	.sectionflags	@"SHF_NOTE_NV_TKINFO"
	.tkinfo
        /*0018*/ 	.word	0x00000002
        /*0030*/ 	.string	""
        /*0030*/ 	.string	"ptxas"
        /*0030*/ 	.string	"Cuda compilation tools, release 13.0, V13.0.88"
        /*0030*/ 	.string	"Build cuda_13.0.r13.0/compiler.36424714_0"
        /*0030*/ 	.string	"-arch sm_90a -m 64 "



//--------------------- .note.nv.cuinfo           --------------------------
	.section	.note.nv.cuinfo,"",@"SHT_NOTE"
	.sectionflags	@"SHF_NOTE_NV_CUINFO"
        /*0018*/ 	.short	0x0002
        /*001a*/ 	.short	0x005a
        /*001c*/ 	.short	0x0082
	.zero		2


//--------------------- .nv.info                  --------------------------
	.section	.nv.info,"",@"SHT_CUDA_INFO"
	.align	4


	//----- nvinfo : EIATTR_REGCOUNT
	.align		4
        /*0000*/ 	.byte	0x04, 0x2f
        /*0002*/ 	.short	(.L_15 - .L_14)
	.align		4
.L_14:
        /*0004*/ 	.word	index@(_ZN7cutlass13device_kernelINS_4gemm6kernel13GemmUniversalIN4cute5tupleIJiiiiEEENS1_10collective13CollectiveMmaINS1_34MainloopSm90TmaGmmaWarpSpecializedILi2ENS5_IJNS4_1CILi4EEESB_NSA_ILi1EEEEEENS1_35KernelTmaWarpSpecializedCooperativeEEENS5_IJNSA_ILi256EEENSA_ILi64EEENSA_ILi128EEEEEENS_10bfloat16_tENS5_IJlSC_lEEESK_SL_NS4_8TiledMMAINS4_8MMA_AtomIJNS4_4SM904GMMA27MMA_64x64x16_F32BF16BF16_SSILNSP_5MajorE0ELSR_0ELNSP_7ScaleInE1ELSS_1EEEEEENS4_6LayoutINS5_IJNSA_ILi2EEESC_SC_EEENS5_IJSC_NSA_ILi0EEESY_EEEEENS5_IJNS4_10UnderscoreES11_S11_EEEEENS4_23SM90_TMA_LOAD_MULTICASTENS4_14ComposedLayoutINS4_7SwizzleILi3ELi4ELi3EEENS4_18smem_ptr_flag_bitsILi16EEENSV_INS5_IJNSA_ILi8EEESH_EEENS5_IJSH_SC_EEEEEEEvNS4_8identityES14_S1E_vS1F_EENS_8epilogue10collective6detail29Sm90TmaWarpSpecializedAdapterINS1I_15DefaultEpilogueISK_SL_SL_NS1H_6thread17LinearCombinationISK_Li1EffLNS1M_9ScaleType4KindE0ELNS_15FloatRoundStyleE2ESK_EENS1_15EpilogueDefaultEEEEEvvEEEEvNT_6ParamsE)
        /*0008*/ 	.word	0x000000a8


	//----- nvinfo : EIATTR_FRAME_SIZE
	.align		4
.L_15:
        /*000c*/ 	.byte	0x04, 0x11
        /*000e*/ 	.short	(.L_17 - .L_16)
	.align		4
.L_16:
        /*0010*/ 	.word	index@(_ZN7cutlass13device_kernelINS_4gemm6kernel13GemmUniversalIN4cute5tupleIJiiiiEEENS1_10collective13CollectiveMmaINS1_34MainloopSm90TmaGmmaWarpSpecializedILi2ENS5_IJNS4_1CILi4EEESB_NSA_ILi1EEEEEENS1_35KernelTmaWarpSpecializedCooperativeEEENS5_IJNSA_ILi256EEENSA_ILi64EEENSA_ILi128EEEEEENS_10bfloat16_tENS5_IJlSC_lEEESK_SL_NS4_8TiledMMAINS4_8MMA_AtomIJNS4_4SM904GMMA27MMA_64x64x16_F32BF16BF16_SSILNSP_5MajorE0ELSR_0ELNSP_7ScaleInE1ELSS_1EEEEEENS4_6LayoutINS5_IJNSA_ILi2EEESC_SC_EEENS5_IJSC_NSA_ILi0EEESY_EEEEENS5_IJNS4_10UnderscoreES11_S11_EEEEENS4_23SM90_TMA_LOAD_MULTICASTENS4_14ComposedLayoutINS4_7SwizzleILi3ELi4ELi3EEENS4_18smem_ptr_flag_bitsILi16EEENSV_INS5_IJNSA_ILi8EEESH_EEENS5_IJSH_SC_EEEEEEEvNS4_8identityES14_S1E_vS1F_EENS_8epilogue10collective6detail29Sm90TmaWarpSpecializedAdapterINS1I_15DefaultEpilogueISK_SL_SL_NS1H_6thread17LinearCombinationISK_Li1EffLNS1M_9ScaleType4KindE0ELNS_15FloatRoundStyleE2ESK_EENS1_15EpilogueDefaultEEEEEvvEEEEvNT_6ParamsE)
        /*0014*/ 	.word	0x00000000


	//----- nvinfo : EIATTR_MIN_STACK_SIZE
	.align		4
.L_17:
        /*0018*/ 	.byte	0x04, 0x12
        /*001a*/ 	.short	(.L_19 - .L_18)
	.align		4
.L_18:
        /*001c*/ 	.word	index@(_ZN7cutlass13device_kernelINS_4gemm6kernel13GemmUniversalIN4cute5tupleIJiiiiEEENS1_10collective13CollectiveMmaINS1_34MainloopSm90TmaGmmaWarpSpecializedILi2ENS5_IJNS4_1CILi4EEESB_NSA_ILi1EEEEEENS1_35KernelTmaWarpSpecializedCooperativeEEENS5_IJNSA_ILi256EEENSA_ILi64EEENSA_ILi128EEEEEENS_10bfloat16_tENS5_IJlSC_lEEESK_SL_NS4_8TiledMMAINS4_8MMA_AtomIJNS4_4SM904GMMA27MMA_64x64x16_F32BF16BF16_SSILNSP_5MajorE0ELSR_0ELNSP_7ScaleInE1ELSS_1EEEEEENS4_6LayoutINS5_IJNSA_ILi2EEESC_SC_EEENS5_IJSC_NSA_ILi0EEESY_EEEEENS5_IJNS4_10UnderscoreES11_S11_EEEEENS4_23SM90_TMA_LOAD_MULTICASTENS4_14ComposedLayoutINS4_7SwizzleILi3ELi4ELi3EEENS4_18smem_ptr_flag_bitsILi16EEENSV_INS5_IJNSA_ILi8EEESH_EEENS5_IJSH_SC_EEEEEEEvNS4_8identityES14_S1E_vS1F_EENS_8epilogue10collective6detail29Sm90TmaWarpSpecializedAdapterINS1I_15DefaultEpilogueISK_SL_SL_NS1H_6thread17LinearCombinationISK_Li1EffLNS1M_9ScaleType4KindE0ELNS_15FloatRoundStyleE2ESK_EENS1_15EpilogueDefaultEEEEEvvEEEEvNT_6ParamsE)
        /*0020*/ 	.word	0x00000000
.L_19:


//--------------------- .nv.compat                --------------------------
	.section	.nv.compat,"",@"SHT_CUDA_COMPAT_INFO"
	.align	4
        /*0000*/ 	.byte	0x02, 0x09, 0x01, 0x00, 0x02, 0x02, 0x04, 0x00, 0x02, 0x05, 0x05, 0x00, 0x03, 0x07, 0x01, 0x01
        /*0010*/ 	.byte	0x02, 0x03, 0x01, 0x00, 0x02, 0x06, 0x01, 0x00, 0x04, 0x0b, 0x08, 0x00, 0x00, 0x00, 0x00, 0x00
        /*0020*/ 	.byte	0x00, 0x00, 0x00, 0x00


//--------------------- .nv.info._ZN7cutlass13device_kernelINS_4gemm6kernel13GemmUniversalIN4cute5tupleIJiiiiEEENS1_10collective13CollectiveMmaINS1_34MainloopSm90TmaGmmaWarpSpecializedILi2ENS5_IJNS4_1CILi4EEESB_NSA_ILi1EEEEEENS1_35KernelTmaWarpSpecializedCooperativeEEENS5_IJNSA_ILi256EEENSA_ILi64EEENSA_ILi128EEEEEENS_10bfloat16_tENS5_IJlSC_lEEESK_SL_NS4_8TiledMMAINS4_8MMA_AtomIJNS4_4SM904GMMA27MMA_64x64x16_F32BF16BF16_SSILNSP_5MajorE0ELSR_0ELNSP_7ScaleInE1ELSS_1EEEEEENS4_6LayoutINS5_IJNSA_ILi2EEESC_SC_EEENS5_IJSC_NSA_ILi0EEESY_EEEEENS5_IJNS4_10UnderscoreES11_S11_EEEEENS4_23SM90_TMA_LOAD_MULTICASTENS4_14ComposedLayoutINS4_7SwizzleILi3ELi4ELi3EEENS4_18smem_ptr_flag_bitsILi16EEENSV_INS5_IJNSA_ILi8EEESH_EEENS5_IJSH_SC_EEEEEEEvNS4_8identityES14_S1E_vS1F_EENS_8epilogue10collective6detail29Sm90TmaWarpSpecializedAdapterINS1I_15DefaultEpilogueISK_SL_SL_NS1H_6thread17LinearCombinationISK_Li1EffLNS1M_9ScaleType4KindE0ELNS_15FloatRoundStyleE2ESK_EENS1_15EpilogueDefaultEEEEEvvEEEEvNT_6ParamsE --------------------------
	.section	.nv.info._ZN7cutlass13device_kernelINS_4gemm6kernel13GemmUniversalIN4cute5tupleIJiiiiEEENS1_10collective13CollectiveMmaINS1_34MainloopSm90TmaGmmaWarpSpecializedILi2ENS5_IJNS4_1CILi4EEESB_NSA_ILi1EEEEEENS1_35KernelTmaWarpSpecializedCooperativeEEENS5_IJNSA_ILi256EEENSA_ILi64EEENSA_ILi128EEEEEENS_10bfloat16_tENS5_IJlSC_lEEESK_SL_NS4_8TiledMMAINS4_8MMA_AtomIJNS4_4SM904GMMA27MMA_64x64x16_F32BF16BF16_SSILNSP_5MajorE0ELSR_0ELNSP_7ScaleInE1ELSS_1EEEEEENS4_6LayoutINS5_IJNSA_ILi2EEESC_SC_EEENS5_IJSC_NSA_ILi0EEESY_EEEEENS5_IJNS4_10UnderscoreES11_S11_EEEEENS4_23SM90_TMA_LOAD_MULTICASTENS4_14ComposedLayoutINS4_7SwizzleILi3ELi4ELi3EEENS4_18smem_ptr_flag_bitsILi16EEENSV_INS5_IJNSA_ILi8EEESH_EEENS5_IJSH_SC_EEEEEEEvNS4_8identityES14_S1E_vS1F_EENS_8epilogue10collective6detail29Sm90TmaWarpSpecializedAdapterINS1I_15DefaultEpilogueISK_SL_SL_NS1H_6thread17LinearCombinationISK_Li1EffLNS1M_9ScaleType4KindE0ELNS_15FloatRoundStyleE2ESK_EENS1_15EpilogueDefaultEEEEEvvEEEEvNT_6ParamsE,"",@"SHT_CUDA_INFO"
	.sectionflags	@""
	.align	4


	//----- nvinfo : EIATTR_CUDA_API_VERSION
	.align		4
        /*0000*/ 	.byte	0x04, 0x37
        /*0002*/ 	.short	(.L_21 - .L_20)
.L_20:
        /*0004*/ 	.word	0x00000082


	//----- nvinfo : EIATTR_KPARAM_INFO
	.align		4
.L_21:
        /*0008*/ 	.byte	0x04, 0x17
        /*000a*/ 	.short	(.L_23 - .L_22)
.L_22:
        /*000c*/ 	.word	0x00000000
        /*0010*/ 	.short	0x0000
        /*0012*/ 	.short	0x0070
        /*0014*/ 	.byte	0x00, 0xf0, 0x01, 0x10


	//----- nvinfo : EIATTR_SPARSE_MMA_MASK
	.align		4
.L_23:
        /*0018*/ 	.byte	0x03, 0x50
        /*001a*/ 	.short	0x0000


	//----- nvinfo : EIATTR_MAXREG_COUNT
	.align		4
        /*001c*/ 	.byte	0x03, 0x1b
        /*001e*/ 	.short	0x00a8


	//----- nvinfo : EIATTR_NUM_BARRIERS
	.align		4
        /*0020*/ 	.byte	0x02, 0x4c
        /*0022*/ 	.byte	0x01
	.zero		1


	//----- nvinfo : EIATTR_EXTERNS
	.align		4
        /*0024*/ 	.byte	0x04, 0x0f
        /*0026*/ 	.short	(.L_25 - .L_24)


	//   ....[0]....
	.align		4
.L_24:
        /*0028*/ 	.word	index@(__assertfail)


	//----- nvinfo : EIATTR_MERCURY_ISA_VERSION
	.align		4
.L_25:
        /*002c*/ 	.byte	0x03, 0x5f
        /*002e*/ 	.short	0x0101


	//----- nvinfo : EIATTR_INT_WARP_WIDE_INSTR_OFFSETS
	.align		4
        /*0030*/ 	.byte	0x04, 0x31
        /*0032*/ 	.short	(.L_27 - .L_26)


	//   ....[0]....
.L_26:
        /*0034*/ 	.word	0x00000480


	//   ....[1]....
        /*0038*/ 	.word	0x00000490


	//   ....[2]....
        /*003c*/ 	.word	0x00000640


	//   ....[3]....
        /*0040*/ 	.word	0x000028b0


	//----- nvinfo : EIATTR_COOP_GROUP_MASK_REGIDS
	.align		4
.L_27:
        /*0044*/ 	.byte	0x04, 0x29
        /*0046*/ 	.short	(.L_29 - .L_28)


	//   ....[0]....
.L_28:
        /*0048*/ 	.word	0xffffffff


	//   ....[1]....
        /*004c*/ 	.word	0xffffffff


	//   ....[2]....
        /*0050*/ 	.word	0xffffffff


	//   ....[3]....
        /*0054*/ 	.word	0xffffffff


	//   ....[4]....
        /*0058*/ 	.word	0xffffffff


	//   ....[5]....
        /*005c*/ 	.word	0xffffffff


	//----- nvinfo : EIATTR_COOP_GROUP_INSTR_OFFSETS
	.align		4
.L_29:
        /*0060*/ 	.byte	0x04, 0x28
        /*0062*/ 	.short	(.L_31 - .L_30)


	//   ....[0]....
.L_30:
        /*0064*/ 	.word	0x00000060


	//   ....[1]....
        /*0068*/ 	.word	0x00000070


	//   ....[2]....
        /*006c*/ 	.word	0x00000130


	//   ....[3]....
        /*0070*/ 	.word	0x000002c0


	//   ....[4]....
        /*0074*/ 	.word	0x000007e0


	//   ....[5]....
        /*0078*/ 	.word	0x000014a0


	//----- nvinfo : EIATTR_REG_RECONFIG
	.align		4
.L_31:
        /*007c*/ 	.byte	0x01, 0x54
	.zero		2


	//----- nvinfo : EIATTR_SYSCALL_OFFSETS
	.align		4
        /*0080*/ 	.byte	0x04, 0x46
        /*0082*/ 	.short	(.L_33 - .L_32)


	//   ....[0]....
.L_32:
        /*0084*/ 	.word	0x00001690


	//----- nvinfo : EIATTR_MBARRIER_INSTR_OFFSETS
	.align		4
.L_33:
        /*0088*/ 	.byte	0x04, 0x39
        /*008a*/ 	.short	(.L_35 - .L_34)


	//   ....[0]....
.L_34:
        /*008c*/ 	.word	0x00000250
        /*0090*/ 	.word	0x000000ff
        /*0094*/ 	.word	0x00000000
        /*0098*/ 	.short	0x0100
        /*009a*/ 	.byte	0x08
	.zero		1


	//   ....[1]....
        /*009c*/ 	.word	0x00000260
        /*00a0*/ 	.word	0x000000ff
        /*00a4*/ 	.word	0x00000010
        /*00a8*/ 	.short	0x0100
        /*00aa*/ 	.byte	0x08
	.zero		1


	//   ....[2]....
        /*00ac*/ 	.word	0x00000270
        /*00b0*/ 	.word	0x000000ff
        /*00b4*/ 	.word	0x00000008
        /*00b8*/ 	.short	0x0100
        /*00ba*/ 	.byte	0x08
	.zero		1


	//   ....[3]....
        /*00bc*/ 	.word	0x00000280
        /*00c0*/ 	.word	0x000000ff
        /*00c4*/ 	.word	0x00000018
        /*00c8*/ 	.short	0x0100
        /*00ca*/ 	.byte	0x08
	.zero		1


	//   ....[4]....
        /*00cc*/ 	.word	0x000006b0
        /*00d0*/ 	.word	0x000000ff
        /*00d4*/ 	.word	0x00000030
        /*00d8*/ 	.short	0x0100
        /*00da*/ 	.byte	0x06
	.zero		1


	//   ....[5]....
        /*00dc*/ 	.word	0x00000760
        /*00e0*/ 	.word	0x000000ff
        /*00e4*/ 	.word	0x00000038
        /*00e8*/ 	.short	0x0100
        /*00ea*/ 	.byte	0x06
	.zero		1


	//   ....[6]....
        /*00ec*/ 	.word	0x00001750
        /*00f0*/ 	.word	0x00000003
        /*00f4*/ 	.word	0x00000000
        /*00f8*/ 	.short	0x010a
        /*00fa*/ 	.byte	0x3f
	.zero		1


	//   ....[7]....
        /*00fc*/ 	.word	0x000017b0
        /*0100*/ 	.word	0x00000003
        /*0104*/ 	.word	0x00000000
        /*0108*/ 	.short	0x010a
        /*010a*/ 	.byte	0x3f
	.zero		1


	//   ....[8]....
        /*010c*/ 	.word	0x00002000
        /*0110*/ 	.word	0x00000005
        /*0114*/ 	.word	0x00000000
        /*0118*/ 	.short	0x010a
        /*011a*/ 	.byte	0x3f
	.zero		1


	//   ....[9]....
        /*011c*/ 	.word	0x00002040
        /*0120*/ 	.word	0x00000005
        /*0124*/ 	.word	0x00000000
        /*0128*/ 	.short	0x010a
        /*012a*/ 	.byte	0x3f
	.zero		1


	//   ....[10]....
        /*012c*/ 	.word	0x00002760
        /*0130*/ 	.word	0x00000004
        /*0134*/ 	.word	0x00000000
        /*0138*/ 	.short	0x0101
        /*013a*/ 	.byte	0x3f
	.zero		1


	//   ....[11]....
        /*013c*/ 	.word	0x00002920
        /*0140*/ 	.word	0x00000000
        /*0144*/ 	.word	0x00000000
        /*0148*/ 	.short	0x0101
        /*014a*/ 	.byte	0x3f
	.zero		1


	//   ....[12]....
        /*014c*/ 	.word	0x00008560
        /*0150*/ 	.word	0x00000014
        /*0154*/ 	.word	0x00000010
        /*0158*/ 	.short	0x010a
        /*015a*/ 	.byte	0x3f
	.zero		1


	//   ....[13]....
        /*015c*/ 	.word	0x00008a00
        /*0160*/ 	.word	0x00000004
        /*0164*/ 	.word	0x00000038
        /*0168*/ 	.short	0x0101
        /*016a*/ 	.byte	0x3f
	.zero		1


	//   ....[14]....
        /*016c*/ 	.word	0x00009120
        /*0170*/ 	.word	0x00000005
        /*0174*/ 	.word	0x00000000
        /*0178*/ 	.short	0x010a
        /*017a*/ 	.byte	0x3f
	.zero		1


	//   ....[15]....
        /*017c*/ 	.word	0x000091a0
        /*0180*/ 	.word	0x00000009
        /*0184*/ 	.word	0x00000000
        /*0188*/ 	.short	0x010a
        /*018a*/ 	.byte	0x3f
	.zero		1


	//   ....[16]....
        /*018c*/ 	.word	0x00009200
        /*0190*/ 	.word	0x00000003
        /*0194*/ 	.word	0x00000000
        /*0198*/ 	.short	0x010a
        /*019a*/ 	.byte	0x3f
	.zero		1


	//   ....[17]....
        /*019c*/ 	.word	0x00009250
        /*01a0*/ 	.word	0x00000005
        /*01a4*/ 	.word	0x00000000
        /*01a8*/ 	.short	0x010a
        /*01aa*/ 	.byte	0x3f
	.zero		1


	//   ....[18]....
        /*01ac*/ 	.word	0x00009320
        /*01b0*/ 	.word	0x00000014
        /*01b4*/ 	.word	0x00000010
        /*01b8*/ 	.short	0x010a
        /*01ba*/ 	.byte	0x3f
	.zero		1


	//   ....[19]....
        /*01bc*/ 	.word	0x000093f0
        /*01c0*/ 	.word	0x00000005
        /*01c4*/ 	.word	0x00000000
        /*01c8*/ 	.short	0x010a
        /*01ca*/ 	.byte	0x3f
	.zero		1


	//----- nvinfo : EIATTR_NUM_MBARRIERS
	.align		4
.L_35:
        /*01cc*/ 	.byte	0x03, 0x38
        /*01ce*/ 	.short	0x0006


	//----- nvinfo : EIATTR_EXIT_INSTR_OFFSETS
	.align		4
        /*01d0*/ 	.byte	0x04, 0x1c
        /*01d2*/ 	.short	(.L_37 - .L_36)


	//   ....[0]....
.L_36:
        /*01d4*/ 	.word	0x000009c0


	//   ....[1]....
        /*01d8*/ 	.word	0x000011e0


	//   ....[2]....
        /*01dc*/ 	.word	0x00007bb0


	//   ....[3]....
        /*01e0*/ 	.word	0x00008110


	//   ....[4]....
        /*01e4*/ 	.word	0x000091f0


	//----- nvinfo : EIATTR_MAX_THREADS
	.align		4
.L_37:
        /*01e8*/ 	.byte	0x04, 0x05
        /*01ea*/ 	.short	(.L_39 - .L_38)
.L_38:
        /*01ec*/ 	.word	0x00000180
        /*01f0*/ 	.word	0x00000001
        /*01f4*/ 	.word	0x00000001


	//----- nvinfo : EIATTR_CRS_STACK_SIZE
	.align		4
.L_39:
        /*01f8*/ 	.byte	0x04, 0x1e
        /*01fa*/ 	.short	(.L_41 - .L_40)
.L_40:
        /*01fc*/ 	.word	0x00000000


	//----- nvinfo : EIATTR_CBANK_PARAM_SIZE
	.align		4
.L_41:
        /*0200*/ 	.byte	0x03, 0x19
        /*0202*/ 	.short	0x0470


	//----- nvinfo : EIATTR_PARAM_CBANK
	.align		4
        /*0204*/ 	.byte	0x04, 0x0a
        /*0206*/ 	.short	(.L_43 - .L_42)
	.align		4
.L_42:
        /*0208*/ 	.word	index@(.nv.constant0._ZN7cutlass13device_kernelINS_4gemm6kernel13GemmUniversalIN4cute5tupleIJiiiiEEENS1_10collective13CollectiveMmaINS1_34MainloopSm90TmaGmmaWarpSpecializedILi2ENS5_IJNS4_1CILi4EEESB_NSA_ILi1EEEEEENS1_35KernelTmaWarpSpecializedCooperativeEEENS5_IJNSA_ILi256EEENSA_ILi64EEENSA_ILi128EEEEEENS_10bfloat16_tENS5_IJlSC_lEEESK_SL_NS4_8TiledMMAINS4_8MMA_AtomIJNS4_4SM904GMMA27MMA_64x64x16_F32BF16BF16_SSILNSP_5MajorE0ELSR_0ELNSP_7ScaleInE1ELSS_1EEEEEENS4_6LayoutINS5_IJNSA_ILi2EEESC_SC_EEENS5_IJSC_NSA_ILi0EEESY_EEEEENS5_IJNS4_10UnderscoreES11_S11_EEEEENS4_23SM90_TMA_LOAD_MULTICASTENS4_14ComposedLayoutINS4_7SwizzleILi3ELi4ELi3EEENS4_18smem_ptr_flag_bitsILi16EEENSV_INS5_IJNSA_ILi8EEESH_EEENS5_IJSH_SC_EEEEEEEvNS4_8identityES14_S1E_vS1F_EENS_8epilogue10collective6detail29Sm90TmaWarpSpecializedAdapterINS1I_15DefaultEpilogueISK_SL_SL_NS1H_6thread17LinearCombinationISK_Li1EffLNS1M_9ScaleType4KindE0ELNS_15FloatRoundStyleE2ESK_EENS1_15EpilogueDefaultEEEEEvvEEEEvNT_6ParamsE)
        /*020c*/ 	.short	0x0210
        /*020e*/ 	.short	0x0470


	//----- nvinfo : EIATTR_SW_WAR
	.align		4
.L_43:
        /*0210*/ 	.byte	0x04, 0x36
        /*0212*/ 	.short	(.L_45 - .L_44)
.L_44:
        /*0214*/ 	.word	0x00000008
.L_45:


//--------------------- .nv.callgraph             --------------------------
	.section	.nv.callgraph,"",@"SHT_CUDA_CALLGRAPH"
	.align	4
	.sectionentsize	8
	.align		4
        /*0000*/ 	.word	0x00000000
	.align		4
        /*0004*/ 	.word	0xffffffff
	.align		4
        /*0008*/ 	.word	index@(_ZN7cutlass13device_kernelINS_4gemm6kernel13GemmUniversalIN4cute5tupleIJiiiiEEENS1_10collective13CollectiveMmaINS1_34MainloopSm90TmaGmmaWarpSpecializedILi2ENS5_IJNS4_1CILi4EEESB_NSA_ILi1EEEEEENS1_35KernelTmaWarpSpecializedCooperativeEEENS5_IJNSA_ILi256EEENSA_ILi64EEENSA_ILi128EEEEEENS_10bfloat16_tENS5_IJlSC_lEEESK_SL_NS4_8TiledMMAINS4_8MMA_AtomIJNS4_4SM904GMMA27MMA_64x64x16_F32BF16BF16_SSILNSP_5MajorE0ELSR_0ELNSP_7ScaleInE1ELSS_1EEEEEENS4_6LayoutINS5_IJNSA_ILi2EEESC_SC_EEENS5_IJSC_NSA_ILi0EEESY_EEEEENS5_IJNS4_10UnderscoreES11_S11_EEEEENS4_23SM90_TMA_LOAD_MULTICASTENS4_14ComposedLayoutINS4_7SwizzleILi3ELi4ELi3EEENS4_18smem_ptr_flag_bitsILi16EEENSV_INS5_IJNSA_ILi8EEESH_EEENS5_IJSH_SC_EEEEEEEvNS4_8identityES14_S1E_vS1F_EENS_8epilogue10collective6detail29Sm90TmaWarpSpecializedAdapterINS1I_15DefaultEpilogueISK_SL_SL_NS1H_6thread17LinearCombinationISK_Li1EffLNS1M_9ScaleType4KindE0ELNS_15FloatRoundStyleE2ESK_EENS1_15EpilogueDefaultEEEEEvvEEEEvNT_6ParamsE)
	.align		4
        /*000c*/ 	.word	index@(__assertfail)
	.align		4
        /*0010*/ 	.word	0x00000000
	.align		4
        /*0014*/ 	.word	0xfffffffe
	.align		4
        /*0018*/ 	.word	0x00000000
	.align		4
        /*001c*/ 	.word	0xfffffffd
	.align		4
        /*0020*/ 	.word	0x00000000
	.align		4
        /*0024*/ 	.word	0xfffffffc


//--------------------- .nv.constant4             --------------------------
	.section	.nv.constant4,"a",@progbits
	.align	8
	.align		8
.nv.constant4:
        /*0000*/ 	.dword	__assertfail
	.align		8
        /*0008*/ 	.dword	__unnamed_1
	.align		8
        /*0010*/ 	.dword	_ZN40_INTERNAL_a7a9fd4b_4_k_cu_c15fb8b9_225024cuda3std3__45__cpo5beginE
	.align		8
        /*0018*/ 	.dword	_ZN40_INTERNAL_a7a9fd4b_4_k_cu_c15fb8b9_225024cuda3std3__45__cpo3endE
	.align		8
        /*0020*/ 	.dword	_ZN40_INTERNAL_a7a9fd4b_4_k_cu_c15fb8b9_225024cuda3std3__45__cpo6cbeginE
	.align		8
        /*0028*/ 	.dword	_ZN40_INTERNAL_a7a9fd4b_4_k_cu_c15fb8b9_225024cuda3std3__45__cpo4cendE
	.align		8
        /*0030*/ 	.dword	_ZN40_INTERNAL_a7a9fd4b_4_k_cu_c15fb8b9_225024cuda3std3__442_GLOBAL__N__a7a9fd4b_4_k_cu_c15fb8b9_225026ignoreE
	.align		8
        /*0038*/ 	.dword	_ZN40_INTERNAL_a7a9fd4b_4_k_cu_c15fb8b9_225024cuda3std3__419piecewise_constructE
	.align		8
        /*0040*/ 	.dword	_ZN40_INTERNAL_a7a9fd4b_4_k_cu_c15fb8b9_225024cuda3std3__48in_placeE
	.align		8
        /*0048*/ 	.dword	_ZN40_INTERNAL_a7a9fd4b_4_k_cu_c15fb8b9_225024cuda3std6ranges3__45__cpo4swapE
	.align		8
        /*0050*/ 	.dword	_ZN40_INTERNAL_a7a9fd4b_4_k_cu_c15fb8b9_225024cuda3std6ranges3__45__cpo9iter_moveE
	.align		8
        /*0058*/ 	.dword	_ZN40_INTERNAL_a7a9fd4b_4_k_cu_c15fb8b9_225024cute7productE
	.align		8
        /*0060*/ 	.dword	_ZN40_INTERNAL_a7a9fd4b_4_k_cu_c15fb8b9_225024cute1_E
	.align		8
        /*0068*/ 	.dword	$str$22
	.align		8
        /*0070*/ 	.dword	$str$23


//--------------------- .text._ZN7cutlass13device_kernelINS_4gemm6kernel13GemmUniversalIN4cute5tupleIJiiiiEEENS1_10collective13CollectiveMmaINS1_34MainloopSm90TmaGmmaWarpSpecializedILi2ENS5_IJNS4_1CILi4EEESB_NSA_ILi1EEEEEENS1_35KernelTmaWarpSpecializedCooperativeEEENS5_IJNSA_ILi256EEENSA_ILi64EEENSA_ILi128EEEEEENS_10bfloat16_tENS5_IJlSC_lEEESK_SL_NS4_8TiledMMAINS4_8MMA_AtomIJNS4_4SM904GMMA27MMA_64x64x16_F32BF16BF16_SSILNSP_5MajorE0ELSR_0ELNSP_7ScaleInE1ELSS_1EEEEEENS4_6LayoutINS5_IJNSA_ILi2EEESC_SC_EEENS5_IJSC_NSA_ILi0EEESY_EEEEENS5_IJNS4_10UnderscoreES11_S11_EEEEENS4_23SM90_TMA_LOAD_MULTICASTENS4_14ComposedLayoutINS4_7SwizzleILi3ELi4ELi3EEENS4_18smem_ptr_flag_bitsILi16EEENSV_INS5_IJNSA_ILi8EEESH_EEENS5_IJSH_SC_EEEEEEEvNS4_8identityES14_S1E_vS1F_EENS_8epilogue10collective6detail29Sm90TmaWarpSpecializedAdapterINS1I_15DefaultEpilogueISK_SL_SL_NS1H_6thread17LinearCombinationISK_Li1EffLNS1M_9ScaleType4KindE0ELNS_15FloatRoundStyleE2ESK_EENS1_15EpilogueDefaultEEEEEvvEEEEvNT_6ParamsE --------------------------
	.section	.text._ZN7cutlass13device_kernelINS_4gemm6kernel13GemmUniversalIN4cute5tupleIJiiiiEEENS1_10collective13CollectiveMmaINS1_34MainloopSm90TmaGmmaWarpSpecializedILi2ENS5_IJNS4_1CILi4EEESB_NSA_ILi1EEEEEENS1_35KernelTmaWarpSpecializedCooperativeEEENS5_IJNSA_ILi256EEENSA_ILi64EEENSA_ILi128EEEEEENS_10bfloat16_tENS5_IJlSC_lEEESK_SL_NS4_8TiledMMAINS4_8MMA_AtomIJNS4_4SM904GMMA27MMA_64x64x16_F32BF16BF16_SSILNSP_5MajorE0ELSR_0ELNSP_7ScaleInE1ELSS_1EEEEEENS4_6LayoutINS5_IJNSA_ILi2EEESC_SC_EEENS5_IJSC_NSA_ILi0EEESY_EEEEENS5_IJNS4_10UnderscoreES11_S11_EEEEENS4_23SM90_TMA_LOAD_MULTICASTENS4_14ComposedLayoutINS4_7SwizzleILi3ELi4ELi3EEENS4_18smem_ptr_flag_bitsILi16EEENSV_INS5_IJNSA_ILi8EEESH_EEENS5_IJSH_SC_EEEEEEEvNS4_8identityES14_S1E_vS1F_EENS_8epilogue10collective6detail29Sm90TmaWarpSpecializedAdapterINS1I_15DefaultEpilogueISK_SL_SL_NS1H_6thread17LinearCombinationISK_Li1EffLNS1M_9ScaleType4KindE0ELNS_15FloatRoundStyleE2ESK_EENS1_15EpilogueDefaultEEEEEvvEEEEvNT_6ParamsE,"ax",@progbits
	.align	128
.text._ZN7cutlass13device_kernelINS_4gemm6kernel13GemmUniversalIN4cute5tupleIJiiiiEEENS1_10collective13CollectiveMmaINS1_34MainloopSm90TmaGmmaWarpSpecializedILi2ENS5_IJNS4_1CILi4EEESB_NSA_ILi1EEEEEENS1_35KernelTmaWarpSpecializedCooperativeEEENS5_IJNSA_ILi256EEENSA_ILi64EEENSA_ILi128EEEEEENS_10bfloat16_tENS5_IJlSC_lEEESK_SL_NS4_8TiledMMAINS4_8MMA_AtomIJNS4_4SM904GMMA27MMA_64x64x16_F32BF16BF16_SSILNSP_5MajorE0ELSR_0ELNSP_7ScaleInE1ELSS_1EEEEEENS4_6LayoutINS5_IJNSA_ILi2EEESC_SC_EEENS5_IJSC_NSA_ILi0EEESY_EEEEENS5_IJNS4_10UnderscoreES11_S11_EEEEENS4_23SM90_TMA_LOAD_MULTICASTENS4_14ComposedLayoutINS4_7SwizzleILi3ELi4ELi3EEENS4_18smem_ptr_flag_bitsILi16EEENSV_INS5_IJNSA_ILi8EEESH_EEENS5_IJSH_SC_EEEEEEEvNS4_8identityES14_S1E_vS1F_EENS_8epilogue10collective6detail29Sm90TmaWarpSpecializedAdapterINS1I_15DefaultEpilogueISK_SL_SL_NS1H_6thread17LinearCombinationISK_Li1EffLNS1M_9ScaleType4KindE0ELNS_15FloatRoundStyleE2ESK_EENS1_15EpilogueDefaultEEEEEvvEEEEvNT_6ParamsE:
        .type           _ZN7cutlass13device_kernelINS_4gemm6kernel13GemmUniversalIN4cute5tupleIJiiiiEEENS1_10collective13CollectiveMmaINS1_34MainloopSm90TmaGmmaWarpSpecializedILi2ENS5_IJNS4_1CILi4EEESB_NSA_ILi1EEEEEENS1_35KernelTmaWarpSpecializedCooperativeEEENS5_IJNSA_ILi256EEENSA_ILi64EEENSA_ILi128EEEEEENS_10bfloat16_tENS5_IJlSC_lEEESK_SL_NS4_8TiledMMAINS4_8MMA_AtomIJNS4_4SM904GMMA27MMA_64x64x16_F32BF16BF16_SSILNSP_5MajorE0ELSR_0ELNSP_7ScaleInE1ELSS_1EEEEEENS4_6LayoutINS5_IJNSA_ILi2EEESC_SC_EEENS5_IJSC_NSA_ILi0EEESY_EEEEENS5_IJNS4_10UnderscoreES11_S11_EEEEENS4_23SM90_TMA_LOAD_MULTICASTENS4_14ComposedLayoutINS4_7SwizzleILi3ELi4ELi3EEENS4_18smem_ptr_flag_bitsILi16EEENSV_INS5_IJNSA_ILi8EEESH_EEENS5_IJSH_SC_EEEEEEEvNS4_8identityES14_S1E_vS1F_EENS_8epilogue10collective6detail29Sm90TmaWarpSpecializedAdapterINS1I_15DefaultEpilogueISK_SL_SL_NS1H_6thread17LinearCombinationISK_Li1EffLNS1M_9ScaleType4KindE0ELNS_15FloatRoundStyleE2ESK_EENS1_15EpilogueDefaultEEEEEvvEEEEvNT_6ParamsE,@function
        .size           _ZN7cutlass13device_kernelINS_4gemm6kernel13GemmUniversalIN4cute5tupleIJiiiiEEENS1_10collective13CollectiveMmaINS1_34MainloopSm90TmaGmmaWarpSpecializedILi2ENS5_IJNS4_1CILi4EEESB_NSA_ILi1EEEEEENS1_35KernelTmaWarpSpecializedCooperativeEEENS5_IJNSA_ILi256EEENSA_ILi64EEENSA_ILi128EEEEEENS_10bfloat16_tENS5_IJlSC_lEEESK_SL_NS4_8TiledMMAINS4_8MMA_AtomIJNS4_4SM904GMMA27MMA_64x64x16_F32BF16BF16_SSILNSP_5MajorE0ELSR_0ELNSP_7ScaleInE1ELSS_1EEEEEENS4_6LayoutINS5_IJNSA_ILi2EEESC_SC_EEENS5_IJSC_NSA_ILi0EEESY_EEEEENS5_IJNS4_10UnderscoreES11_S11_EEEEENS4_23SM90_TMA_LOAD_MULTICASTENS4_14ComposedLayoutINS4_7SwizzleILi3ELi4ELi3EEENS4_18smem_ptr_flag_bitsILi16EEENSV_INS5_IJNSA_ILi8EEESH_EEENS5_IJSH_SC_EEEEEEEvNS4_8identityES14_S1E_vS1F_EENS_8epilogue10collective6detail29Sm90TmaWarpSpecializedAdapterINS1I_15DefaultEpilogueISK_SL_SL_NS1H_6thread17LinearCombinationISK_Li1EffLNS1M_9ScaleType4KindE0ELNS_15FloatRoundStyleE2ESK_EENS1_15EpilogueDefaultEEEEEvvEEEEvNT_6ParamsE,(.L_x_191 - _ZN7cutlass13device_kernelINS_4gemm6kernel13GemmUniversalIN4cute5tupleIJiiiiEEENS1_10collective13CollectiveMmaINS1_34MainloopSm90TmaGmmaWarpSpecializedILi2ENS5_IJNS4_1CILi4EEESB_NSA_ILi1EEEEEENS1_35KernelTmaWarpSpecializedCooperativeEEENS5_IJNSA_ILi256EEENSA_ILi64EEENSA_ILi128EEEEEENS_10bfloat16_tENS5_IJlSC_lEEESK_SL_NS4_8TiledMMAINS4_8MMA_AtomIJNS4_4SM904GMMA27MMA_64x64x16_F32BF16BF16_SSILNSP_5MajorE0ELSR_0ELNSP_7ScaleInE1ELSS_1EEEEEENS4_6LayoutINS5_IJNSA_ILi2EEESC_SC_EEENS5_IJSC_NSA_ILi0EEESY_EEEEENS5_IJNS4_10UnderscoreES11_S11_EEEEENS4_23SM90_TMA_LOAD_MULTICASTENS4_14ComposedLayoutINS4_7SwizzleILi3ELi4ELi3EEENS4_18smem_ptr_flag_bitsILi16EEENSV_INS5_IJNSA_ILi8EEESH_EEENS5_IJSH_SC_EEEEEEEvNS4_8identityES14_S1E_vS1F_EENS_8epilogue10collective6detail29Sm90TmaWarpSpecializedAdapterINS1I_15DefaultEpilogueISK_SL_SL_NS1H_6thread17LinearCombinationISK_Li1EffLNS1M_9ScaleType4KindE0ELNS_15FloatRoundStyleE2ESK_EENS1_15EpilogueDefaultEEEEEvvEEEEvNT_6ParamsE)
        .other          _ZN7cutlass13device_kernelINS_4gemm6kernel13GemmUniversalIN4cute5tupleIJiiiiEEENS1_10collective13CollectiveMmaINS1_34MainloopSm90TmaGmmaWarpSpecializedILi2ENS5_IJNS4_1CILi4EEESB_NSA_ILi1EEEEEENS1_35KernelTmaWarpSpecializedCooperativeEEENS5_IJNSA_ILi256EEENSA_ILi64EEENSA_ILi128EEEEEENS_10bfloat16_tENS5_IJlSC_lEEESK_SL_NS4_8TiledMMAINS4_8MMA_AtomIJNS4_4SM904GMMA27MMA_64x64x16_F32BF16BF16_SSILNSP_5MajorE0ELSR_0ELNSP_7ScaleInE1ELSS_1EEEEEENS4_6LayoutINS5_IJNSA_ILi2EEESC_SC_EEENS5_IJSC_NSA_ILi0EEESY_EEEEENS5_IJNS4_10UnderscoreES11_S11_EEEEENS4_23SM90_TMA_LOAD_MULTICASTENS4_14ComposedLayoutINS4_7SwizzleILi3ELi4ELi3EEENS4_18smem_ptr_flag_bitsILi16EEENSV_INS5_IJNSA_ILi8EEESH_EEENS5_IJSH_SC_EEEEEEEvNS4_8identityES14_S1E_vS1F_EENS_8epilogue10collective6detail29Sm90TmaWarpSpecializedAdapterINS1I_15DefaultEpilogueISK_SL_SL_NS1H_6thread17LinearCombinationISK_Li1EffLNS1M_9ScaleType4KindE0ELNS_15FloatRoundStyleE2ESK_EENS1_15EpilogueDefaultEEEEEvvEEEEvNT_6ParamsE,@"STO_CUDA_ENTRY STV_DEFAULT"
_ZN7cutlass13device_kernelINS_4gemm6kernel13GemmUniversalIN4cute5tupleIJiiiiEEENS1_10collective13CollectiveMmaINS1_34MainloopSm90TmaGmmaWarpSpecializedILi2ENS5_IJNS4_1CILi4EEESB_NSA_ILi1EEEEEENS1_35KernelTmaWarpSpecializedCooperativeEEENS5_IJNSA_ILi256EEENSA_ILi64EEENSA_ILi128EEEEEENS_10bfloat16_tENS5_IJlSC_lEEESK_SL_NS4_8TiledMMAINS4_8MMA_AtomIJNS4_4SM904GMMA27MMA_64x64x16_F32BF16BF16_SSILNSP_5MajorE0ELSR_0ELNSP_7ScaleInE1ELSS_1EEEEEENS4_6LayoutINS5_IJNSA_ILi2EEESC_SC_EEENS5_IJSC_NSA_ILi0EEESY_EEEEENS5_IJNS4_10UnderscoreES11_S11_EEEEENS4_23SM90_TMA_LOAD_MULTICASTENS4_14ComposedLayoutINS4_7SwizzleILi3ELi4ELi3EEENS4_18smem_ptr_flag_bitsILi16EEENSV_INS5_IJNSA_ILi8EEESH_EEENS5_IJSH_SC_EEEEEEEvNS4_8identityES14_S1E_vS1F_EENS_8epilogue10collective6detail29Sm90TmaWarpSpecializedAdapterINS1I_15DefaultEpilogueISK_SL_SL_NS1H_6thread17LinearCombinationISK_Li1EffLNS1M_9ScaleType4KindE0ELNS_15FloatRoundStyleE2ESK_EENS1_15EpilogueDefaultEEEEEvvEEEEvNT_6ParamsE:
[----:B------:R-:W0:Y:S01]  /*0000*/  LDC R1, c[0x0][0x28] ;  /* 0x00000a00ff017b82 */ /* 0x000e220000000800 */
[----:B------:R-:W1:Y:S01]  /*0010*/  S2R R98, SR_TID.X ;  /* 0x0000000000627919 */ /* 0x000e620000002100 */
[----:B------:R-:W-:Y:S01]  /*0020*/  ELECT P0, URZ, PT ;  /* 0x00000000003f782f */ /* 0x000fe20003800000 */
[----:B------:R-:W-:Y:S01]  /*0030*/  BSSY B0, `(.L_x_0) ;  /* 0x000000f000007945 */ /* 0x000fe20003800000 */
[--C-:B-1----:R-:W-:Y:S02]  /*0040*/  SHF.R.U32.HI R0, RZ, 0x5, R98.reuse ;  /* 0x00000005ff007819 */ /* 0x102fe40000011662 */
[----:B------:R-:W-:-:S03]  /*0050*/  SHF.R.U32.HI R6, RZ, 0x7, R98 ;  /* 0x00000007ff067819 */ /* 0x000fc60000011662 */
[----:B------:R-:W1:Y:S04]  /*0060*/  SHFL.IDX PT, R2, R0, RZ, 0x1f ;  /* 0x00001fff00027589 */ /* 0x000e6800000e0000 */
[----:B------:R2:W3:Y:S01]  /*0070*/  SHFL.IDX PT, R5, R6, RZ, 0x1f ;  /* 0x00001fff06057589 */ /* 0x0004e200000e0000 */
[----:B-1----:R-:W-:-:S13]  /*0080*/  ISETP.NE.OR P0, PT, R2, RZ, !P0 ;  /* 0x000000ff0200720c */ /* 0x002fda0004705670 */
[----:B0-23--:R-:W-:Y:S05]  /*0090*/  @P0 BRA `(.L_x_1) ;  /* 0x0000000000200947 */ /* 0x00dfea0003800000 */
[----:B------:R-:W-:Y:S02]  /*00a0*/  ULDC.64 UR4, c[0x0][0x198] ;  /* 0x0000660000047ab9 */ /* 0x000fe40000000a00 */
[----:B------:R-:W-:Y:S02]  /*00b0*/  UIADD3 UR6, UP0, UR4, 0xf0, URZ ;  /* 0x000000f004067890 */ /* 0x000fe4000ff1e03f */
[----:B------:R-:W-:Y:S02]  /*00c0*/  UIADD3 UR4, UP1, UR4, 0x1f0, URZ ;  /* 0x000001f004047890 */ /* 0x000fe4000ff3e03f */
[----:B------:R-:W-:Y:S02]  /*00d0*/  UIADD3.X UR7, URZ, UR5, URZ, UP0, !UPT ;  /* 0x000000053f077290 */ /* 0x000fe400087fe43f */
[----:B------:R-:W-:-:S07]  /*00e0*/  UIADD3.X UR5, URZ, UR5, URZ, UP1, !UPT ;  /* 0x000000053f057290 */ /* 0x000fce0008ffe43f */
[----:B------:R0:W-:Y:S02]  /*00f0*/  UTMACCTL.PF [UR6] ;  /* 0x00000000060079b9 */ /* 0x0001e40008040000 */
[----:B------:R0:W-:Y:S02]  /*0100*/  UTMACCTL.PF [UR4] ;  /* 0x00000000040079b9 */ /* 0x0001e40008040000 */
[----:B0-----:R-:W-:Y:S01]  /*0110*/  NOP ;  /* 0x0000000000007918 */ /* 0x001fe20000000000 */
.L_x_1:
[----:B------:R-:W-:Y:S05]  /*0120*/  BSYNC B0 ;  /* 0x0000000000007941 */ /* 0x000fea0003800000 */
.L_x_0:
[----:B------:R-:W0:Y:S01]  /*0130*/  SHFL.IDX PT, R3, R0, RZ, 0x1f ;  /* 0x00001fff00037589 */ /* 0x000e2200000e0000 */
[----:B------:R-:W-:-:S04]  /*0140*/  SHF.R.S32.HI R7, RZ, 0x1f, R98 ;  /* 0x0000001fff077819 */ /* 0x000fc80000011462 */
[----:B------:R-:W-:Y:S02]  /*0150*/  LEA.HI R7, R7, R98, RZ, 0x7 ;  /* 0x0000006207077211 */ /* 0x000fe400078f38ff */
[----:B0-----:R-:W-:-:S13]  /*0160*/  ISETP.NE.AND P0, PT, R3, RZ, PT ;  /* 0x000000ff0300720c */ /* 0x001fda0003f05270 */
[----:B------:R-:W-:Y:S05]  /*0170*/  @P0 BRA `(.L_x_2) ;  /* 0x0000000000480947 */ /* 0x000fea0003800000 */
[----:B------:R-:W0:Y:S01]  /*0180*/  S2UR UR8, SR_CgaCtaId ;  /* 0x00000000000879c3 */ /* 0x000e220000008800 */
[----:B------:R-:W-:Y:S01]  /*0190*/  UMOV UR4, 0x400 ;  /* 0x0000040000047882 */ /* 0x000fe20000000000 */
[----:B------:R-:W-:Y:S01]  /*01a0*/  UMOV UR5, 0x1 ;  /* 0x0000000100057882 */ /* 0x000fe20000000000 */
[----:B------:R-:W-:Y:S01]  /*01b0*/  UMOV UR6, 0xe ;  /* 0x0000000e00067882 */ /* 0x000fe20000000000 */
[----:B------:R-:W-:Y:S01]  /*01c0*/  ELECT P0, URZ, PT ;  /* 0x00000000003f782f */ /* 0x000fe20003800000 */
[----:B------:R-:W-:-:S04]  /*01d0*/  UIADD3 UR6, -UR6, 0x100000, URZ ;  /* 0x0010000006067890 */ /* 0x000fc8000fffe13f */
[----:B------:R-:W-:Y:S02]  /*01e0*/  USHF.L.U32 UR7, UR6, 0xb, URZ ;  /* 0x0000000b06077899 */ /* 0x000fe4000800063f */
[----:B------:R-:W-:Y:S02]  /*01f0*/  USHF.L.U32 UR6, UR6, 0x1, URZ ;  /* 0x0000000106067899 */ /* 0x000fe4000800063f */
[----:B0-----:R-:W-:Y:S02]  /*0200*/  ULEA UR8, UR8, UR4, 0x18 ;  /* 0x0000000408087291 */ /* 0x001fe4000f8ec03f */
[----:B------:R-:W-:-:S04]  /*0210*/  UIADD3 UR4, -UR5, 0x100000, URZ ;  /* 0x0010000005047890 */ /* 0x000fc8000fffe13f */
[----:B------:R-:W-:Y:S02]  /*0220*/  USHF.L.U32 UR5, UR4, 0xb, URZ ;  /* 0x0000000b04057899 */ /* 0x000fe4000800063f */
[----:B------:R-:W-:Y:S01]  /*0230*/  USHF.L.U32 UR4, UR4, 0x1, URZ ;  /* 0x0000000104047899 */ /* 0x000fe2000800063f */
[----:B------:R-:W0:Y:S11]  /*0240*/  FENCE.VIEW.ASYNC.S ;  /* 0x00000000000073c6 */ /* 0x000e360000000000 */
[----:B0-----:R0:W1:Y:S01]  /*0250*/  SYNCS.EXCH.64 URZ, [UR8], UR4 ;  /* 0x00000004083f75b2 */ /* 0x0010620008000100 */
[----:B------:R0:W2:Y:S01]  /*0260*/  SYNCS.EXCH.64 URZ, [UR8+0x10], UR6 ;  /* 0x00001006083f75b2 */ /* 0x0000a20008000100 */
[----:B------:R0:W3:Y:S01]  /*0270*/  SYNCS.EXCH.64 URZ, [UR8+0x8], UR4 ;  /* 0x00000804083f75b2 */ /* 0x0000e20008000100 */
[----:B------:R0:W4:Y:S01]  /*0280*/  SYNCS.EXCH.64 URZ, [UR8+0x18], UR6 ;  /* 0x00001806083f75b2 */ /* 0x0001220008000100 */
[----:B------:R-:W-:Y:S01]  /*0290*/  NOP ;  /* 0x0000000000007918 */ /* 0x000fe20000000000 */
.L_x_2:
[----:B0-----:R-:W0:Y:S01]  /*02a0*/  S2UR UR8, SR_CTAID.X ;  /* 0x00000000000879c3 */ /* 0x001e220000002500 */
[----:B------:R-:W-:Y:S01]  /*02b0*/  LOP3.LUT R7, R7, 0xffffff80, RZ, 0xc0, !PT ;  /* 0xffffff8007077812 */ /* 0x000fe200078ec0ff */
[----:B------:R-:W5:Y:S01]  /*02c0*/  SHFL.IDX PT, R0, R0, RZ, 0x1f ;  /* 0x00001fff00007589 */ /* 0x000f6200000e0000 */
[----:B------:R-:W-:Y:S01]  /*02d0*/  SHF.R.S32.HI R12, RZ, 0x1f, R3 ;  /* 0x0000001fff0c7819 */ /* 0x000fe20000011403 */
[----:B------:R-:W-:Y:S01]  /*02e0*/  ULDC UR4, c[0x0][0x150] ;  /* 0x0000540000047ab9 */ /* 0x000fe20000000800 */
[----:B------:R-:W-:Y:S01]  /*02f0*/  ELECT P0, URZ, PT ;  /* 0x00000000003f782f */ /* 0x000fe20003800000 */
[----:B------:R-:W-:Y:S01]  /*0300*/  IMAD.IADD R8, R98, 0x1, -R7 ;  /* 0x0000000162087824 */ /* 0x000fe200078e0a07 */
[----:B------:R-:W1:Y:S01]  /*0310*/  S2R R4, SR_CTAID.Y ;  /* 0x0000000000047919 */ /* 0x000e620000002600 */
[----:B------:R-:W-:Y:S01]  /*0320*/  LEA.HI R12, R12, R3, RZ, 0x2 ;  /* 0x000000030c0c7211 */ /* 0x000fe200078f10ff */
[----:B------:R-:W2:Y:S01]  /*0330*/  LDC R11, c[0x0][0x144] ;  /* 0x00005100ff0b7b82 */ /* 0x000ea20000000800 */
[----:B------:R-:W-:Y:S01]  /*0340*/  NOP ;  /* 0x0000000000007918 */ /* 0x000fe20000000000 */
[----:B------:R-:W-:Y:S01]  /*0350*/  SHF.R.S32.HI R7, RZ, 0x1f, R8 ;  /* 0x0000001fff077819 */ /* 0x000fe20000011408 */
[----:B------:R-:W-:Y:S01]  /*0360*/  NOP ;  /* 0x0000000000007918 */ /* 0x000fe20000000000 */
[----:B------:R-:W-:Y:S01]  /*0370*/  LOP3.LUT R12, R12, 0x3ffffffc, RZ, 0xc0, !PT ;  /* 0x3ffffffc0c0c7812 */ /* 0x000fe200078ec0ff */
[----:B------:R-:W-:Y:S01]  /*0380*/  IMAD.MOV.U32 R22, RZ, RZ, 0x1 ;  /* 0x00000001ff167424 */ /* 0x000fe200078e00ff */
[----:B------:R-:W-:-:S02]  /*0390*/  LEA.HI R7, R7, R8, RZ, 0x3 ;  /* 0x0000000807077211 */ /* 0x000fc400078f18ff */
[----:B------:R-:W-:Y:S01]  /*03a0*/  ISETP.NE.AND P3, PT, R5, RZ, PT ;  /* 0x000000ff0500720c */ /* 0x000fe20003f65270 */
[----:B------:R-:W-:Y:S01]  /*03b0*/  IMAD.IADD R3, R3, 0x1, -R12 ;  /* 0x0000000103037824 */ /* 0x000fe200078e0a0c */
[--C-:B------:R-:W-:Y:S01]  /*03c0*/  SHF.R.S32.HI R9, RZ, 0x3, R7.reuse ;  /* 0x00000003ff097819 */ /* 0x100fe20000011407 */
[----:B------:R-:W3:Y:S01]  /*03d0*/  LDC R12, c[0x0][0x140] ;  /* 0x00005000ff0c7b82 */ /* 0x000ee20000000800 */
[----:B------:R-:W-:Y:S02]  /*03e0*/  SHF.R.S32.HI R10, RZ, 0x1f, R7 ;  /* 0x0000001fff0a7819 */ /* 0x000fe40000011407 */
[----:B0-----:R-:W-:Y:S02]  /*03f0*/  I2FP.F32.U32 R7, UR8 ;  /* 0x0000000800077c45 */ /* 0x001fe40008201000 */
[----:B------:R-:W-:Y:S02]  /*0400*/  LEA.HI R10, R10, R9, RZ, 0x2 ;  /* 0x000000090a0a7211 */ /* 0x000fe400078f10ff */
[----:B-----5:R-:W-:Y:S01]  /*0410*/  ISETP.NE.OR P0, PT, R0, RZ, !P0 ;  /* 0x000000ff0000720c */ /* 0x020fe20004705670 */
[----:B------:R-:W-:Y:S01]  /*0420*/  FMUL R7, R7, UR4 ;  /* 0x0000000407077c20 */ /* 0x000fe20008400000 */
[----:B------:R-:W-:Y:S01]  /*0430*/  LOP3.LUT R10, R10, 0xfffffffc, RZ, 0xc0, !PT ;  /* 0xfffffffc0a0a7812 */ /* 0x000fe200078ec0ff */
[----:B------:R-:W-:-:S04]  /*0440*/  ULDC UR4, c[0x0][0x154] ;  /* 0x0000550000047ab9 */ /* 0x000fc80000000800 */
[----:B------:R-:W0:Y:S01]  /*0450*/  F2I.U32.TRUNC.NTZ R7, R7 ;  /* 0x0000000700077305 */ /* 0x000e22000020f000 */
[----:B------:R-:W-:-:S04]  /*0460*/  IMAD.IADD R10, R9, 0x1, -R10 ;  /* 0x00000001090a7824 */ /* 0x000fc800078e0a0a */
[----:B------:R-:W-:Y:S01]  /*0470*/  IMAD R10, R3, 0x4, R10 ;  /* 0x00000004030a7824 */ /* 0x000fe200078e020a */
[----:B------:R-:W-:Y:S01]  /*0480*/  VOTEU.ALL UP0, P0 ;  /* 0x00000000003f7886 */ /* 0x000fe20000000000 */
[----:B------:R-:W-:Y:S02]  /*0490*/  VOTEU.ALL UP1, P0 ;  /* 0x00000000003f7886 */ /* 0x000fe40000020000 */
[----:B------:R-:W-:Y:S01]  /*04a0*/  IMAD.SHL.U32 R19, R10, 0x4, RZ ;  /* 0x000000040a137824 */ /* 0x000fe200078e00ff */
[----:B------:R-:W-:Y:S01]  /*04b0*/  SHF.R.S32.HI R3, RZ, 0x1f, R10 ;  /* 0x0000001fff037819 */ /* 0x000fe2000001140a */
[----:B------:R-:W5:Y:S01]  /*04c0*/  @!UP0 S2UR UR7, SR_CgaCtaId ;  /* 0x00000000000789c3 */ /* 0x000f620000008800 */
[----:B------:R-:W-:Y:S01]  /*04d0*/  @!UP0 UMOV UR6, 0x400 ;  /* 0x0000040000068882 */ /* 0x000fe20000000000 */
[----:B---3--:R-:W-:Y:S01]  /*04e0*/  ISETP.EQ.U32.AND P2, PT, R12, 0x1, PT ;  /* 0x000000010c00780c */ /* 0x008fe20003f42070 */
[----:B0-----:R-:W-:Y:S01]  /*04f0*/  IMAD.MOV R14, RZ, RZ, -R7 ;  /* 0x000000ffff0e7224 */ /* 0x001fe200078e0a07 */
[----:B------:R-:W-:-:S02]  /*0500*/  LEA.HI R0, R3, R10, RZ, 0x2 ;  /* 0x0000000a03007211 */ /* 0x000fc400078f10ff */
[----:B------:R-:W-:Y:S01]  /*0510*/  LOP3.LUT R19, R10, 0xc, R19, 0x78, !PT ;  /* 0x0000000c0a137812 */ /* 0x000fe200078e7813 */
[----:B--2---:R-:W-:Y:S01]  /*0520*/  IMAD R3, R11, R14, UR8 ;  /* 0x000000080b037e24 */ /* 0x004fe2000f8e020e */
[----:B------:R-:W-:Y:S01]  /*0530*/  LOP3.LUT R9, R0, 0xfffffffc, RZ, 0xc0, !PT ;  /* 0xfffffffc00097812 */ /* 0x000fe200078ec0ff */
[----:B------:R-:W0:Y:S01]  /*0540*/  LDC R7, c[0x0][0x148] ;  /* 0x00005200ff077b82 */ /* 0x000e220000000800 */
[----:B-1----:R-:W-:-:S03]  /*0550*/  I2FP.F32.U32 R11, R4 ;  /* 0x00000004000b7245 */ /* 0x002fc60000201000 */
[----:B------:R-:W-:Y:S01]  /*0560*/  IMAD.IADD R0, R10, 0x1, -R9 ;  /* 0x000000010a007824 */ /* 0x000fe200078e0a09 */
[----:B------:R-:W-:Y:S01]  /*0570*/  SHF.R.S32.HI R9, RZ, 0x1f, R2 ;  /* 0x0000001fff097819 */ /* 0x000fe20000011402 */
[----:B------:R-:W-:Y:S01]  /*0580*/  FMUL R11, R11, UR4 ;  /* 0x000000040b0b7c20 */ /* 0x000fe20008400000 */
[----:B------:R-:W-:Y:S01]  /*0590*/  UMOV UR4, 0x20 ;  /* 0x0000002000047882 */ /* 0x000fe20000000000 */
[----:B------:R-:W-:Y:S01]  /*05a0*/  VIADD R10, R5, 0xffffffff ;  /* 0xffffffff050a7836 */ /* 0x000fe20000000000 */
[----:B------:R-:W-:Y:S01]  /*05b0*/  ISETP.NE.AND P4, PT, R0, R3, PT ;  /* 0x000000030000720c */ /* 0x000fe20003f85270 */
[----:B------:R-:W-:-:S04]  /*05c0*/  @!UP0 UIADD3 UR4, -UR4, 0x100000, URZ ;  /* 0x0010000004048890 */ /* 0x000fc8000fffe13f */
[----:B------:R-:W-:Y:S02]  /*05d0*/  @!UP0 USHF.L.U32 UR5, UR4, 0xb, URZ ;  /* 0x0000000b04058899 */ /* 0x000fe4000800063f */
[----:B------:R-:W-:Y:S01]  /*05e0*/  @!UP0 USHF.L.U32 UR4, UR4, 0x1, URZ ;  /* 0x0000000104048899 */ /* 0x000fe2000800063f */
[----:B------:R-:W-:Y:S01]  /*05f0*/  LEA.HI R9, R9, R2, RZ, 0x2 ;  /* 0x0000000209097211 */ /* 0x000fe200078f10ff */
[----:B------:R-:W1:Y:S01]  /*0600*/  F2I.U32.TRUNC.NTZ R11, R11 ;  /* 0x0000000b000b7305 */ /* 0x000e62000020f000 */
[----:B------:R-:W-:Y:S01]  /*0610*/  ISETP.GE.U32.AND P6, PT, R10, 0x2, PT ;  /* 0x000000020a00780c */ /* 0x000fe20003fc6070 */
[----:B-----5:R-:W-:Y:S01]  /*0620*/  @!UP0 ULEA UR6, UR7, UR6, 0x18 ;  /* 0x0000000607068291 */ /* 0x020fe2000f8ec03f */
[----:B------:R-:W-:Y:S01]  /*0630*/  LOP3.LUT R9, R9, 0xfffffffc, RZ, 0xc0, !PT ;  /* 0xfffffffc09097812 */ /* 0x000fe200078ec0ff */
[----:B------:R-:W-:Y:S01]  /*0640*/  VOTEU.ALL UP0, P0 ;  /* 0x00000000003f7886 */ /* 0x000fe20000000000 */
[----:B------:R-:W-:-:S03]  /*0650*/  LOP3.LUT P0, RZ, R8, 0x7, RZ, 0xc0, !PT ;  /* 0x0000000708ff7812 */ /* 0x000fc6000780c0ff */
[----:B------:R-:W-:Y:S01]  /*0660*/  IMAD.IADD R0, R2, 0x1, -R9 ;  /* 0x0000000102007824 */ /* 0x000fe200078e0a09 */
[----:B------:R-:W-:Y:S02]  /*0670*/  ISETP.LT.U32.AND P0, PT, R19, 0x10, !P0 ;  /* 0x000000101300780c */ /* 0x000fe40004701070 */
[----:B------:R-:W-:Y:S02]  /*0680*/  @P4 SHF.R.S32.HI R2, RZ, 0x1f, R19 ;  /* 0x0000001fff024819 */ /* 0x000fe40000011413 */
[----:B------:R-:W-:Y:S01]  /*0690*/  ISETP.NE.AND P1, PT, R0, 0x3, PT ;  /* 0x000000030000780c */ /* 0x000fe20003f25270 */
[----:B------:R-:W2:Y:S02]  /*06a0*/  FENCE.VIEW.ASYNC.S ;  /* 0x00000000000073c6 */ /* 0x000ea40000000000 */
[----:B--2---:R2:W3:Y:S01]  /*06b0*/  @!UP0 SYNCS.EXCH.64 URZ, [UR6+0x30], UR4 ;  /* 0x00003004063f85b2 */ /* 0x0044e20008000100 */
[----:B-1----:R-:W-:Y:S01]  /*06c0*/  IMAD.MOV R20, RZ, RZ, -R11 ;  /* 0x000000ffff147224 */ /* 0x002fe200078e0a0b */
[----:B------:R-:W-:-:S02]  /*06d0*/  @P4 LEA.HI R2, R2, R19, RZ, 0x2 ;  /* 0x0000001302024211 */ /* 0x000fc400078f10ff */
[----:B------:R-:W-:Y:S01]  /*06e0*/  ISETP.EQ.OR P1, PT, R0, RZ, !P1 ;  /* 0x000000ff0000720c */ /* 0x000fe20004f22670 */
[----:B0-----:R-:W-:Y:S01]  /*06f0*/  IMAD R9, R7, R20, R4 ;  /* 0x0000001407097224 */ /* 0x001fe200078e0204 */
[----:B------:R-:W-:Y:S02]  /*0700*/  @P4 SHF.R.S32.HI R2, RZ, 0x2, R2 ;  /* 0x00000002ff024819 */ /* 0x000fe40000011402 */
[----:B------:R-:W-:Y:S02]  /*0710*/  ISETP.EQ.AND P1, PT, R5, RZ, P1 ;  /* 0x000000ff0500720c */ /* 0x000fe40000f22270 */
[----:B------:R-:W-:Y:S02]  /*0720*/  @P4 ISETP.NE.AND P5, PT, R2, R9, PT ;  /* 0x000000090200420c */ /* 0x000fe40003fa5270 */
[----:B------:R-:W-:Y:S02]  /*0730*/  SEL R9, RZ, 0x1, !P0 ;  /* 0x00000001ff097807 */ /* 0x000fe40004000000 */
[----:B------:R-:W-:-:S02]  /*0740*/  @P4 SEL R22, RZ, 0x1, P5 ;  /* 0x00000001ff164807 */ /* 0x000fc40002800000 */
[----:B------:R-:W-:Y:S01]  /*0750*/  SEL R18, RZ, 0x1, !P1 ;  /* 0x00000001ff127807 */ /* 0x000fe20004800000 */
[----:B------:R2:W0:Y:S01]  /*0760*/  @!UP1 SYNCS.EXCH.64 URZ, [UR6+0x38], UR4 ;  /* 0x00003804063f95b2 */ /* 0x0004220008000100 */
[----:B------:R-:W-:Y:S01]  /*0770*/  LOP3.LUT R22, R22, R9, RZ, 0xc0, !PT ;  /* 0x0000000916167212 */ /* 0x000fe200078ec0ff */
[----:B------:R-:W-:Y:S01]  /*0780*/  NOP ;  /* 0x0000000000007918 */ /* 0x000fe20000000000 */
[----:B------:R-:W-:Y:S02]  /*0790*/  LOP3.LUT R11, R98, 0x7f, RZ, 0xc0, !PT ;  /* 0x0000007f620b7812 */ /* 0x000fe400078ec0ff */
[----:B------:R-:W-:Y:S01]  /*07a0*/  SEL R18, R18, 0x2, P6 ;  /* 0x0000000212127807 */ /* 0x000fe20003000000 */
[----:B--23--:R-:W-:Y:S06]  /*07b0*/  @!P2 BRA `(.L_x_3) ;  /* 0x000000000008a947 */ /* 0x00cfec0003800000 */
[----:B0---4-:R-:W-:Y:S01]  /*07c0*/  UCGABAR_ARV ;  /* 0x00000000000079c7 */ /* 0x011fe20008000000 */
[----:B------:R-:W-:Y:S05]  /*07d0*/  BRA `(.L_x_4) ;  /* 0x0000000000047947 */ /* 0x000fea0003800000 */
.L_x_3:
[----:B0---4-:R-:W-:Y:S01]  /*07e0*/  NOP ;  /* 0x0000000000007918 */ /* 0x011fe20000000000 */
.L_x_4:
[----:B------:R-:W0:Y:S01]  /*07f0*/  LDC R2, c[0x0][0x65c] ;  /* 0x00019700ff027b82 */ /* 0x000e220000000800 */
[----:B------:R-:W-:Y:S01]  /*0800*/  LOP3.LUT R5, R5, 0xfffff7ff, RZ, 0xc0, !PT ;  /* 0xfffff7ff05057812 */ /* 0x000fe200078ec0ff */
[----:B------:R-:W-:Y:S02]  /*0810*/  IMAD.U32 R8, RZ, RZ, UR8 ;  /* 0x00000008ff087e24 */ /* 0x000fe4000f8e00ff */
[----:B------:R-:W-:Y:S01]  /*0820*/  IMAD.MOV.U32 R9, RZ, RZ, RZ ;  /* 0x000000ffff097224 */ /* 0x000fe200078e00ff */
[----:B0-----:R-:W-:-:S13]  /*0830*/  ISETP.NE.AND P1, PT, R2, 0x1, PT ;  /* 0x000000010200780c */ /* 0x001fda0003f25270 */
[----:B------:R-:W0:Y:S01]  /*0840*/  @P1 LDC R17, c[0x0][0x10] ;  /* 0x00000400ff111b82 */ /* 0x000e220000000800 */
[----:B------:R-:W-:Y:S01]  /*0850*/  @P1 LOP3.LUT R5, R5, 0x800, RZ, 0xfc, !PT ;  /* 0x0000080005051812 */ /* 0x000fe200078efcff */
[----:B------:R-:W-:Y:S02]  /*0860*/  @P1 IMAD.MOV.U32 R5, RZ, RZ, RZ ;  /* 0x000000ffff051224 */ /* 0x000fe400078e00ff */
[----:B------:R-:W-:-:S04]  /*0870*/  @P1 IMAD.MOV.U32 R15, RZ, RZ, RZ ;  /* 0x000000ffff0f1224 */ /* 0x000fc800078e00ff */
[----:B------:R-:W1:Y:S01]  /*0880*/  @!P1 LDC R13, c[0x0][0xc] ;  /* 0x00000300ff0d9b82 */ /* 0x000e620000000800 */
[----:B------:R-:W-:Y:S01]  /*0890*/  ULDC UR4, c[0x0][0xc] ;  /* 0x0000030000047ab9 */ /* 0x000fe20000000800 */
[----:B------:R-:W-:Y:S01]  /*08a0*/  ULDC UR5, c[0x0][0x10] ;  /* 0x0000040000057ab9 */ /* 0x000fe20000000800 */
[----:B------:R-:W-:Y:S01]  /*08b0*/  ULDC UR6, c[0x0][0x14] ;  /* 0x0000050000067ab9 */ /* 0x000fe20000000800 */
[----:B------:R-:W-:-:S04]  /*08c0*/  UIMAD.WIDE.U32 UR4, UR4, UR5, URZ ;  /* 0x00000005040472a5 */ /* 0x000fc8000f8e003f */
[----:B------:R-:W-:Y:S02]  /*08d0*/  UIMAD.WIDE.U32 UR38, UR4, UR6, URZ ;  /* 0x00000006042672a5 */ /* 0x000fe4000f8e003f */
[----:B------:R-:W-:-:S04]  /*08e0*/  UIMAD UR41, UR5, UR6, URZ ;  /* 0x00000006052972a4 */ /* 0x000fc8000f8e023f */
[----:B------:R-:W-:Y:S01]  /*08f0*/  UIADD3 UR41, UR39, UR41, URZ ;  /* 0x0000002927297290 */ /* 0x000fe2000fffe03f */
[----:B0-----:R-:W-:-:S04]  /*0900*/  @P1 IMAD.WIDE.U32 R16, R17, UR8, R4 ;  /* 0x0000000811101c25 */ /* 0x001fc8000f8e0004 */
[----:B------:R-:W-:Y:S02]  /*0910*/  @P1 IMAD.IADD R17, R17, 0x1, R15 ;  /* 0x0000000111111824 */ /* 0x000fe400078e020f */
[----:B-1----:R-:W-:-:S04]  /*0920*/  @!P1 IMAD.WIDE.U32 R8, R4, R13, R8 ;  /* 0x0000000d04089225 */ /* 0x002fc800078e0008 */
[----:B------:R-:W-:Y:S02]  /*0930*/  @!P1 IMAD.MOV.U32 R16, RZ, RZ, R8 ;  /* 0x000000ffff109224 */ /* 0x000fe400078e0008 */
[----:B------:R-:W-:Y:S01]  /*0940*/  @!P1 IMAD.MOV.U32 R17, RZ, RZ, R9 ;  /* 0x000000ffff119224 */ /* 0x000fe200078e0009 */
[----:B------:R-:W-:Y:S06]  /*0950*/  @!P2 BRA `(.L_x_5) ;  /* 0x00000000000ca947 */ /* 0x000fec0003800000 */
[----:B------:R-:W-:Y:S01]  /*0960*/  UCGABAR_WAIT ;  /* 0x0000000000007dc7 */ /* 0x000fe20008000000 */
[----:B------:R-:W-:Y:S01]  /*0970*/  CCTL.IVALL ;  /* 0x00000000ff00798f */ /* 0x000fe20002000000 */
[----:B------:R-:W-:Y:S05]  /*0980*/  BRA `(.L_x_6) ;  /* 0x0000000000047947 */ /* 0x000fea0003800000 */
.L_x_5:
[----:B------:R-:W-:Y:S06]  /*0990*/  BAR.SYNC.DEFER_BLOCKING 0x0 ;  /* 0x0000000000007b1d */ /* 0x000fec0000010000 */
.L_x_6:
[----:B------:R-:W-:Y:S05]  /*09a0*/  @!P3 BRA `(.L_x_7) ;  /* 0x000000700084b947 */ /* 0x000fea0003800000 */
[----:B------:R-:W-:-:S13]  /*09b0*/  ISETP.GT.U32.AND P0, PT, R10, 0x1, PT ;  /* 0x000000010a00780c */ /* 0x000fda0003f04070 */
[----:B------:R-:W-:Y:S05]  /*09c0*/  @P0 EXIT ;  /* 0x000000000000094d */ /* 0x000fea0003800000 */
[----:B------:R-:W-:Y:S01]  /*09d0*/  ULDC.64 UR4, c[0x0][0x650] ;  /* 0x0001940000047ab9 */ /* 0x000fe20000000a00 */
[----:B------:R-:W-:Y:S01]  /*09e0*/  PRMT R0, RZ, 0x7610, R0 ;  /* 0x00007610ff007816 */ /* 0x000fe20000000000 */
[----:B------:R-:W-:Y:S01]  /*09f0*/  IMAD.MOV.U32 R111, RZ, RZ, -0x1 ;  /* 0xffffffffff6f7424 */ /* 0x000fe200078e00ff */
[----:B------:R-:W-:Y:S01]  /*0a00*/  ISETP.GE.U32.AND P0, PT, R16, UR4, PT ;  /* 0x0000000410007c0c */ /* 0x000fe2000bf06070 */
[----:B------:R-:W-:Y:S02]  /*0a10*/  IMAD.MOV.U32 R103, RZ, RZ, -0x1 ;  /* 0xffffffffff677424 */ /* 0x000fe400078e00ff */
[----:B------:R-:W-:Y:S01]  /*0a20*/  IMAD.MOV.U32 R23, RZ, RZ, -0x1 ;  /* 0xffffffffff177424 */ /* 0x000fe200078e00ff */
[----:B------:R-:W-:-:S13]  /*0a30*/  ISETP.GE.U32.AND.EX P0, PT, R17, UR5, PT, P0 ;  /* 0x0000000511007c0c */ /* 0x000fda000bf06100 */
[----:B------:R-:W-:Y:S05]  /*0a40*/  @P0 BRA `(.L_x_8) ;  /* 0x00000004002c0947 */ /* 0x000fea0003800000 */
[----:B------:R-:W0:Y:S01]  /*0a50*/  LDC.64 R24, c[0x0][0x628] ;  /* 0x00018a00ff187b82 */ /* 0x000e220000000a00 */
[----:B------:R-:W-:Y:S02]  /*0a60*/  IMAD.MOV.U32 R8, RZ, RZ, R16 ;  /* 0x000000ffff087224 */ /* 0x000fe400078e0010 */
[----:B------:R-:W-:-:S05]  /*0a70*/  IMAD.MOV.U32 R9, RZ, RZ, R17 ;  /* 0x000000ffff097224 */ /* 0x000fca00078e0011 */
[----:B------:R-:W1:Y:S08]  /*0a80*/  LDC R0, c[0x0][0x630] ;  /* 0x00018c00ff007b82 */ /* 0x000e700000000800 */
[----:B------:R-:W2:Y:S01]  /*0a90*/  LDC.64 R26, c[0x0][0x620] ;  /* 0x00018800ff1a7b82 */ /* 0x000ea20000000a00 */
[----:B0-----:R-:W-:-:S04]  /*0aa0*/  ISETP.NE.U32.AND P0, PT, R24, RZ, PT ;  /* 0x000000ff1800720c */ /* 0x001fc80003f05070 */
[----:B------:R-:W-:-:S13]  /*0ab0*/  ISETP.NE.AND.EX P0, PT, R25, RZ, PT, P0 ;  /* 0x000000ff1900720c */ /* 0x000fda0003f05300 */
[----:B-12---:R-:W-:Y:S05]  /*0ac0*/  @!P0 BRA `(.L_x_9) ;  /* 0x0000000000288947 */ /* 0x006fea0003800000 */
[----:B------:R-:W0:Y:S02]  /*0ad0*/  LDC R15, c[0x0][0x634] ;  /* 0x00018d00ff0f7b82 */ /* 0x000e240000000800 */
[----:B0-----:R-:W-:-:S05]  /*0ae0*/  IADD3 R15, P0, R16, R15, RZ ;  /* 0x0000000f100f7210 */ /* 0x001fca0007f1e0ff */
[----:B------:R-:W-:-:S04]  /*0af0*/  IMAD.X R21, RZ, RZ, R17, P0 ;  /* 0x000000ffff157224 */ /* 0x000fc800000e0611 */
[----:B------:R-:W-:-:S04]  /*0b00*/  IMAD.WIDE.U32 R8, R21, R24, RZ ;  /* 0x0000001815087225 */ /* 0x000fc800078e00ff */
[----:B------:R-:W-:-:S04]  /*0b10*/  IMAD.WIDE.U32 R12, P0, R15, R25, R8 ;  /* 0x000000190f0c7225 */ /* 0x000fc80007800008 */
[----:B------:R-:W-:-:S04]  /*0b20*/  IMAD.WIDE.U32 R8, R15, R24, RZ ;  /* 0x000000180f087225 */ /* 0x000fc800078e00ff */
[----:B------:R-:W-:Y:S01]  /*0b30*/  IMAD.X R15, RZ, RZ, RZ, P0 ;  /* 0x000000ffff0f7224 */ /* 0x000fe200000e06ff */
[----:B------:R-:W-:Y:S01]  /*0b40*/  IADD3 RZ, P0, R9, R12, RZ ;  /* 0x0000000c09ff7210 */ /* 0x000fe20007f1e0ff */
[----:B------:R-:W-:-:S04]  /*0b50*/  IMAD.MOV.U32 R14, RZ, RZ, R13 ;  /* 0x000000ffff0e7224 */ /* 0x000fc800078e000d */
[----:B------:R-:W-:-:S08]  /*0b60*/  IMAD.WIDE.U32.X R8, R21, R25, R14, P0 ;  /* 0x0000001915087225 */ /* 0x000fd000000e040e */
.L_x_9:
[----:B------:R-:W0:Y:S01]  /*0b70*/  LDC.64 R28, c[0x0][0x640] ;  /* 0x00019000ff1c7b82 */ /* 0x000e220000000a00 */
[--C-:B------:R-:W-:Y:S01]  /*0b80*/  SHF.R.U64 R30, R8, R0, R9.reuse ;  /* 0x00000000081e7219 */ /* 0x100fe20000001209 */
[----:B------:R-:W-:Y:S01]  /*0b90*/  IMAD R20, R7, R20, R4 ;  /* 0x0000001407147224 */ /* 0x000fe200078e0204 */
[----:B------:R-:W-:Y:S02]  /*0ba0*/  SHF.R.U32.HI R0, RZ, R0, R9 ;  /* 0x00000000ff007219 */ /* 0x000fe40000011609 */
[----:B------:R-:W-:-:S03]  /*0bb0*/  IADD3 R5, P0, RZ, -R30, RZ ;  /* 0x8000001eff057210 */ /* 0x000fc60007f1e0ff */
[----:B------:R-:W1:Y:S02]  /*0bc0*/  LDC R12, c[0x0][0x618] ;  /* 0x00018600ff0c7b82 */ /* 0x000e640000000800 */
[----:B------:R-:W-:-:S04]  /*0bd0*/  IMAD.X R9, RZ, RZ, ~R0, P0 ;  /* 0x000000ffff097224 */ /* 0x000fc800000e0e00 */
[-C--:B------:R-:W-:Y:S02]  /*0be0*/  IMAD R0, R9, R26.reuse, RZ ;  /* 0x0000001a09007224 */ /* 0x080fe400078e02ff */
[----:B------:R-:W2:Y:S01]  /*0bf0*/  LDC R14, c[0x0][0x608] ;  /* 0x00018200ff0e7b82 */ /* 0x000ea20000000800 */
[----:B------:R-:W-:-:S04]  /*0c00*/  IMAD.WIDE.U32 R8, R5, R26, R16 ;  /* 0x0000001a05087225 */ /* 0x000fc800078e0010 */
[----:B------:R-:W-:Y:S02]  /*0c10*/  IMAD R5, R5, R27, R0 ;  /* 0x0000001b05057224 */ /* 0x000fe400078e0200 */
[----:B------:R-:W-:Y:S01]  /*0c20*/  IMAD.MOV.U32 R27, RZ, RZ, 0x1 ;  /* 0x00000001ff1b7424 */ /* 0x000fe200078e00ff */
[----:B------:R-:W3:Y:S01]  /*0c30*/  LDC R24, c[0x0][0x658] ;  /* 0x00019600ff187b82 */ /* 0x000ee20000000800 */
[----:B------:R-:W-:Y:S01]  /*0c40*/  IMAD.IADD R5, R9, 0x1, R5 ;  /* 0x0000000109057824 */ /* 0x000fe200078e0205 */
[----:B0-----:R-:W-:Y:S01]  /*0c50*/  ISETP.NE.U32.AND P0, PT, R28, RZ, PT ;  /* 0x000000ff1c00720c */ /* 0x001fe20003f05070 */
[----:B------:R-:W-:-:S03]  /*0c60*/  IMAD.MOV.U32 R9, RZ, RZ, -0x1 ;  /* 0xffffffffff097424 */ /* 0x000fc600078e00ff */
[----:B------:R-:W-:Y:S02]  /*0c70*/  ISETP.NE.AND.EX P0, PT, R29, RZ, PT, P0 ;  /* 0x000000ff1d00720c */ /* 0x000fe40003f05300 */
[----:B------:R-:W0:Y:S01]  /*0c80*/  LDC R21, c[0x0][0x600] ;  /* 0x00018000ff157b82 */ /* 0x000e220000000800 */
[-CC-:B-1----:R-:W-:Y:S02]  /*0c90*/  SHF.R.U64 R10, R8, R12.reuse, R5.reuse ;  /* 0x0000000c080a7219 */ /* 0x182fe40000001205 */
[----:B------:R-:W-:-:S05]  /*0ca0*/  SHF.R.U32.HI R5, RZ, R12, R5 ;  /* 0x0000000cff057219 */ /* 0x000fca0000011605 */
[----:B------:R-:W1:Y:S01]  /*0cb0*/  LDC R23, c[0x0][0x648] ;  /* 0x00019200ff177b82 */ /* 0x000e620000000800 */
[-CC-:B--2---:R-:W-:Y:S02]  /*0cc0*/  SHF.R.U64 R32, R10, R14.reuse, R5.reuse ;  /* 0x0000000e0a207219 */ /* 0x184fe40000001205 */
[----:B------:R-:W-:-:S05]  /*0cd0*/  SHF.R.U32.HI R5, RZ, R14, R5 ;  /* 0x0000000eff057219 */ /* 0x000fca0000011605 */
[----:B------:R-:W2:Y:S01]  /*0ce0*/  LDC R25, c[0x0][0x638] ;  /* 0x00018e00ff197b82 */ /* 0x000ea20000000800 */
[-CC-:B---3--:R-:W-:Y:S02]  /*0cf0*/  SHF.R.U64 R14, R32, R24.reuse, R5.reuse ;  /* 0x00000018200e7219 */ /* 0x188fe40000001205 */
[-C--:B------:R-:W-:Y:S02]  /*0d00*/  SHF.L.U32 R0, R9, R24.reuse, RZ ;  /* 0x0000001809007219 */ /* 0x080fe400000006ff */
[----:B------:R-:W-:Y:S01]  /*0d10*/  SHF.R.U32.HI R5, RZ, R24, R5 ;  /* 0x00000018ff057219 */ /* 0x000fe20000011605 */
[----:B------:R-:W-:Y:S01]  /*0d20*/  IMAD.MOV.U32 R4, RZ, RZ, R14 ;  /* 0x000000ffff047224 */ /* 0x000fe200078e000e */
[----:B------:R-:W-:Y:S01]  /*0d30*/  LOP3.LUT R7, RZ, R0, RZ, 0x33, !PT ;  /* 0x00000000ff077212 */ /* 0x000fe200078e33ff */
[----:B------:R-:W3:Y:S01]  /*0d40*/  LDC R26, c[0x0][0x610] ;  /* 0x00018400ff1a7b82 */ /* 0x000ee20000000800 */
[----:B------:R-:W-:Y:S05]  /*0d50*/  @!P0 BRA `(.L_x_10) ;  /* 0x0000000000288947 */ /* 0x000fea0003800000 */
[----:B------:R-:W4:Y:S02]  /*0d60*/  LDC R13, c[0x0][0x64c] ;  /* 0x00019300ff0d7b82 */ /* 0x000f240000000800 */
[----:B----4-:R-:W-:-:S05]  /*0d70*/  IADD3 R13, P0, R14, R13, RZ ;  /* 0x0000000d0e0d7210 */ /* 0x010fca0007f1e0ff */
        /* <DEDUP_REMOVED lines=8> */
.L_x_10:
[----:B-1----:R-:W-:Y:S01]  /*0e00*/  SHF.R.U64 R4, R4, R23, R5 ;  /* 0x0000001704047219 */ /* 0x002fe20000001205 */
[----:B0-----:R-:W-:Y:S01]  /*0e10*/  VIADD R5, R21, 0xffffffff ;  /* 0xffffffff15057836 */ /* 0x001fe20000000000 */
[----:B------:R-:W-:Y:S01]  /*0e20*/  SHF.L.U32 R0, R27, R24, RZ ;  /* 0x000000181b007219 */ /* 0x000fe200000006ff */
[----:B------:R-:W-:Y:S01]  /*0e30*/  IMAD.MOV.U32 R23, RZ, RZ, R30 ;  /* 0x000000ffff177224 */ /* 0x000fe200078e001e */
[----:B------:R-:W-:Y:S01]  /*0e40*/  LOP3.LUT R7, R32, R7, RZ, 0xc0, !PT ;  /* 0x0000000720077212 */ /* 0x000fe200078ec0ff */
[----:B------:R-:W-:Y:S01]  /*0e50*/  IMAD.MOV R8, RZ, RZ, -R4 ;  /* 0x000000ffff087224 */ /* 0x000fe200078e0a04 */
[----:B------:R-:W-:Y:S02]  /*0e60*/  SEL R3, R3, R20, !P1 ;  /* 0x0000001403037207 */ /* 0x000fe40004800000 */
[----:B------:R-:W-:Y:S01]  /*0e70*/  LOP3.LUT R5, R10, R5, RZ, 0xc0, !PT ;  /* 0x000000050a057212 */ /* 0x000fe200078ec0ff */
[----:B------:R-:W-:Y:S02]  /*0e80*/  IMAD R4, R0, R4, R7 ;  /* 0x0000000400047224 */ /* 0x000fe400078e0207 */
[----:B--2---:R-:W-:-:S02]  /*0e90*/  IMAD R0, R8, R25, R14 ;  /* 0x0000001908007224 */ /* 0x004fc400078e020e */
[----:B---3--:R-:W-:Y:S02]  /*0ea0*/  IMAD R3, R4, R26, R3 ;  /* 0x0000001a04037224 */ /* 0x008fe400078e0203 */
[----:B------:R-:W-:Y:S02]  /*0eb0*/  IMAD.MOV.U32 R7, RZ, RZ, 0x1 ;  /* 0x00000001ff077424 */ /* 0x000fe400078e00ff */
[----:B------:R-:W-:-:S03]  /*0ec0*/  IMAD R4, R0, R21, R5 ;  /* 0x0000001500047224 */ /* 0x000fc600078e0205 */
[----:B------:R-:W-:Y:S02]  /*0ed0*/  PRMT R0, R7, 0x7610, R0 ;  /* 0x0000761007007816 */ /* 0x000fe40000000000 */
[----:B------:R-:W-:Y:S02]  /*0ee0*/  SEL R103, R4, R3, !P1 ;  /* 0x0000000304677207 */ /* 0x000fe40004800000 */
[----:B------:R-:W-:-:S07]  /*0ef0*/  SEL R111, R3, R4, !P1 ;  /* 0x00000004036f7207 */ /* 0x000fce0004800000 */
.L_x_8:
[----:B------:R-:W-:-:S08]  /*0f00*/  NOP ;  /* 0x0000000000007918 */ /* 0x000fd00000000000 */
[----:B------:R-:W0:Y:S02]  /*0f10*/  USETMAXREG.TRY_ALLOC.CTAPOOL UP0, 0xe8 ;  /* 0x000000e8000079c8 */ /* 0x000e240008000600 */
[----:B0-----:R-:W-:-:S13]  /*0f20*/  PLOP3.LUT P0, PT, PT, PT, UP0, 0x80, 0x0 ;  /* 0x000000000000781c */ /* 0x001fda0003f0f008 */
[----:B------:R-:W-:Y:S05]  /*0f30*/  @!P0 BRA `(.L_x_8) ;  /* 0xfffffffc00f08947 */ /* 0x000fea000383ffff */
[----:B------:R-:W-:Y:S01]  /*0f40*/  ULDC.64 UR4, c[0x0][0x598] ;  /* 0x0001660000047ab9 */ /* 0x000fe20000000a00 */
[----:B------:R-:W-:Y:S01]  /*0f50*/  ULDC.64 UR36, c[0x0][0x208] ;  /* 0x0000820000247ab9 */ /* 0x000fe20000000a00 */
[----:B------:R-:W-:-:S04]  /*0f60*/  ISETP.NE.U32.AND P0, PT, RZ, UR4, PT ;  /* 0x00000004ff007c0c */ /* 0x000fc8000bf05070 */
[----:B------:R-:W-:-:S13]  /*0f70*/  ISETP.NE.AND.EX P0, PT, RZ, UR5, PT, P0 ;  /* 0x00000005ff007c0c */ /* 0x000fda000bf05300 */
[----:B------:R-:W-:Y:S05]  /*0f80*/  @!P0 BRA `(.L_x_11) ;  /* 0x00000000001c8947 */ /* 0x000fea0003800000 */
[----:B------:R-:W0:Y:S02]  /*0f90*/  LDC.64 R4, c[0x0][0x598] ;  /* 0x00016600ff047b82 */ /* 0x000e240000000a00 */
[----:B0-----:R-:W2:Y:S02]  /*0fa0*/  LDG.E.64 R4, desc[UR36][R4.64] ;  /* 0x0000002404047981 */ /* 0x001ea4000c1e1b00 */
[----:B--2---:R-:W-:-:S04]  /*0fb0*/  ISETP.NE.U32.AND P0, PT, R4, RZ, PT ;  /* 0x000000ff0400720c */ /* 0x004fc80003f05070 */
[----:B------:R-:W-:-:S13]  /*0fc0*/  ISETP.NE.AND.EX P0, PT, R5, RZ, PT, P0 ;  /* 0x000000ff0500720c */ /* 0x000fda0003f05300 */
[----:B------:R-:W-:Y:S05]  /*0fd0*/  @!P0 BRA `(.L_x_11) ;  /* 0x0000000000088947 */ /* 0x000fea0003800000 */
[----:B------:R0:W5:Y:S01]  /*0fe0*/  LD.E R90, desc[UR36][R4.64] ;  /* 0x00000024045a7980 */ /* 0x000162000c101900 */
[----:B------:R-:W-:Y:S05]  /*0ff0*/  BRA `(.L_x_12) ;  /* 0x0000000000247947 */ /* 0x000fea0003800000 */
.L_x_11:
[----:B------:R-:W-:Y:S02]  /*1000*/  ULDC.64 UR4, c[0x0][0x588] ;  /* 0x0001620000047ab9 */ /* 0x000fe40000000a00 */
[----:B------:R-:W-:-:S04]  /*1010*/  ISETP.NE.U32.AND P0, PT, RZ, UR4, PT ;  /* 0x00000004ff007c0c */ /* 0x000fc8000bf05070 */
[----:B------:R-:W-:-:S13]  /*1020*/  ISETP.NE.AND.EX P0, PT, RZ, UR5, PT, P0 ;  /* 0x00000005ff007c0c */ /* 0x000fda000bf05300 */
[----:B------:R-:W-:Y:S05]  /*1030*/  @!P0 BRA `(.L_x_13) ;  /* 0x00000000000c8947 */ /* 0x000fea0003800000 */
[----:B------:R-:W0:Y:S02]  /*1040*/  LDC.64 R90, c[0x0][0x588] ;  /* 0x00016200ff5a7b82 */ /* 0x000e240000000a00 */
[----:B0-----:R1:W5:Y:S01]  /*1050*/  LDG.E R90, desc[UR36][R90.64] ;  /* 0x000000245a5a7981 */ /* 0x001362000c1e1900 */
[----:B------:R-:W-:Y:S05]  /*1060*/  BRA `(.L_x_12) ;  /* 0x0000000000087947 */ /* 0x000fea0003800000 */
.L_x_13:
[----:B------:R-:W-:Y:S02]  /*1070*/  ULDC UR4, c[0x0][0x580] ;  /* 0x0001600000047ab9 */ /* 0x000fe40000000800 */
[----:B------:R-:W-:-:S07]  /*1080*/  IMAD.U32 R90, RZ, RZ, UR4 ;  /* 0x00000004ff5a7e24 */ /* 0x000fce000f8e00ff */
.L_x_12:
[----:B------:R-:W-:Y:S02]  /*1090*/  ULDC.64 UR4, c[0x0][0x5a0] ;  /* 0x0001680000047ab9 */ /* 0x000fe40000000a00 */
[----:B------:R-:W-:-:S04]  /*10a0*/  ISETP.NE.U32.AND P0, PT, RZ, UR4, PT ;  /* 0x00000004ff007c0c */ /* 0x000fc8000bf05070 */
[----:B------:R-:W-:-:S13]  /*10b0*/  ISETP.NE.AND.EX P0, PT, RZ, UR5, PT, P0 ;  /* 0x00000005ff007c0c */ /* 0x000fda000bf05300 */
[----:B------:R-:W-:Y:S05]  /*10c0*/  @!P0 BRA `(.L_x_14) ;  /* 0x00000000001c8947 */ /* 0x000fea0003800000 */
[----:B0-----:R-:W0:Y:S02]  /*10d0*/  LDC.64 R4, c[0x0][0x5a0] ;  /* 0x00016800ff047b82 */ /* 0x001e240000000a00 */
[----:B0-----:R-:W2:Y:S02]  /*10e0*/  LDG.E.64 R4, desc[UR36][R4.64] ;  /* 0x0000002404047981 */ /* 0x001ea4000c1e1b00 */
[----:B--2---:R-:W-:-:S04]  /*10f0*/  ISETP.NE.U32.AND P0, PT, R4, RZ, PT ;  /* 0x000000ff0400720c */ /* 0x004fc80003f05070 */
[----:B------:R-:W-:-:S13]  /*1100*/  ISETP.NE.AND.EX P0, PT, R5, RZ, PT, P0 ;  /* 0x000000ff0500720c */ /* 0x000fda0003f05300 */
[----:B------:R-:W-:Y:S05]  /*1110*/  @!P0 BRA `(.L_x_14) ;  /* 0x0000000000088947 */ /* 0x000fea0003800000 */
[----:B-1----:R0:W5:Y:S01]  /*1120*/  LD.E R91, desc[UR36][R4.64] ;  /* 0x00000024045b7980 */ /* 0x002162000c101900 */
[----:B------:R-:W-:Y:S05]  /*1130*/  BRA `(.L_x_15) ;  /* 0x0000000000247947 */ /* 0x000fea0003800000 */
.L_x_14:
[----:B------:R-:W-:Y:S02]  /*1140*/  ULDC.64 UR4, c[0x0][0x590] ;  /* 0x0001640000047ab9 */ /* 0x000fe40000000a00 */
[----:B------:R-:W-:-:S04]  /*1150*/  ISETP.NE.U32.AND P0, PT, RZ, UR4, PT ;  /* 0x00000004ff007c0c */ /* 0x000fc8000bf05070 */
[----:B------:R-:W-:-:S13]  /*1160*/  ISETP.NE.AND.EX P0, PT, RZ, UR5, PT, P0 ;  /* 0x00000005ff007c0c */ /* 0x000fda000bf05300 */
[----:B------:R-:W-:Y:S05]  /*1170*/  @!P0 BRA `(.L_x_16) ;  /* 0x00000000000c8947 */ /* 0x000fea0003800000 */
[----:B0-----:R-:W1:Y:S02]  /*1180*/  LDC.64 R4, c[0x0][0x590] ;  /* 0x00016400ff047b82 */ /* 0x001e640000000a00 */
[----:B-1----:R1:W5:Y:S01]  /*1190*/  LDG.E R91, desc[UR36][R4.64] ;  /* 0x00000024045b7981 */ /* 0x002362000c1e1900 */
[----:B------:R-:W-:Y:S05]  /*11a0*/  BRA `(.L_x_15) ;  /* 0x0000000000087947 */ /* 0x000fea0003800000 */
.L_x_16:
[----:B------:R-:W-:Y:S02]  /*11b0*/  ULDC UR4, c[0x0][0x584] ;  /* 0x0001610000047ab9 */ /* 0x000fe40000000800 */
[----:B-1----:R-:W-:-:S07]  /*11c0*/  IMAD.U32 R91, RZ, RZ, UR4 ;  /* 0x00000004ff5b7e24 */ /* 0x002fce000f8e00ff */
.L_x_15:
[----:B------:R-:W-:-:S13]  /*11d0*/  LOP3.LUT P0, RZ, R0, 0xff, RZ, 0xc0, !PT ;  /* 0x000000ff00ff7812 */ /* 0x000fda000780c0ff */
[----:B------:R-:W-:Y:S05]  /*11e0*/  @!P0 EXIT ;  /* 0x000000000000894d */ /* 0x000fea0003800000 */
[----:B------:R-:W2:Y:S01]  /*11f0*/  LDC R93, c[0x0][0x658] ;  /* 0x00019600ff5d7b82 */ /* 0x000ea20000000800 */
[----:B------:R-:W-:Y:S01]  /*1200*/  ULDC.64 UR6, c[0x0][0x288] ;  /* 0x0000a20000067ab9 */ /* 0x000fe20000000a00 */
[----:B------:R-:W-:Y:S01]  /*1210*/  LOP3.LUT R6, R6, 0x1, RZ, 0xc0, !PT ;  /* 0x0000000106067812 */ /* 0x000fe200078ec0ff */
[----:B------:R-:W-:Y:S01]  /*1220*/  UIADD3 UR4, UR7, 0x7f, URZ ;  /* 0x0000007f07047890 */ /* 0x000fe2000fffe03f */
[----:B------:R-:W-:Y:S01]  /*1230*/  SHF.R.U32.HI R0, RZ, 0x2, R98 ;  /* 0x00000002ff007819 */ /* 0x000fe20000011662 */
[----:B------:R-:W-:Y:S01]  /*1240*/  IMAD.U32 R3, RZ, RZ, UR6 ;  /* 0x00000006ff037e24 */ /* 0x000fe2000f8e00ff */
[----:B------:R-:W-:Y:S01]  /*1250*/  SHF.R.U32.HI R11, RZ, 0x1, R11 ;  /* 0x00000001ff0b7819 */ /* 0x000fe2000001160b */
[----:B------:R-:W-:Y:S01]  /*1260*/  USHF.R.S32.HI UR5, URZ, 0x1f, UR4 ;  /* 0x0000001f3f057899 */ /* 0x000fe20008011404 */
[----:B------:R-:W3:Y:S01]  /*1270*/  LDC.64 R96, c[0x0][0x5c8] ;  /* 0x00017200ff607b82 */ /* 0x000ee20000000a00 */
[----:B------:R-:W-:Y:S01]  /*1280*/  LOP3.LUT R92, R98, 0x3, RZ, 0xc0, !PT ;  /* 0x00000003625c7812 */ /* 0x000fe200078ec0ff */
[----:B01----:R-:W-:Y:S01]  /*1290*/  IMAD.SHL.U32 R5, R6, 0x40, RZ ;  /* 0x0000004006057824 */ /* 0x003fe200078e00ff */
[----:B------:R-:W-:Y:S01]  /*12a0*/  LOP3.LUT R0, R0, 0x7, RZ, 0xc0, !PT ;  /* 0x0000000700007812 */ /* 0x000fe200078ec0ff */
[----:B------:R-:W-:Y:S01]  /*12b0*/  ULEA.HI UR5, UR5, UR4, URZ, 0x7 ;  /* 0x0000000405057291 */ /* 0x000fe2000f8f383f */
[----:B------:R-:W-:Y:S01]  /*12c0*/  LOP3.LUT R11, R11, 0x30, RZ, 0xc0, !PT ;  /* 0x000000300b0b7812 */ /* 0x000fe200078ec0ff */
[----:B------:R-:W-:Y:S01]  /*12d0*/  IMAD R92, R92, -0x2, R3 ;  /* 0xfffffffe5c5c7824 */ /* 0x000fe200078e0203 */
[--C-:B------:R-:W-:Y:S01]  /*12e0*/  LOP3.LUT R88, R5, 0x40, R0.reuse, 0xe2, !PT ;  /* 0x0000004005587812 */ /* 0x100fe200078ee200 */
[----:B------:R-:W0:Y:S01]  /*12f0*/  LDC R100, c[0x0][0x600] ;  /* 0x00018000ff647b82 */ /* 0x000e220000000800 */
[----:B------:R-:W-:Y:S01]  /*1300*/  IADD3 R3, RZ, -R11, -R0 ;  /* 0x8000000bff037210 */ /* 0x000fe20007ffe800 */
[----:B------:R-:W-:Y:S01]  /*1310*/  IMAD.MOV.U32 R0, RZ, RZ, -0x1 ;  /* 0xffffffffff007424 */ /* 0x000fe200078e00ff */
[----:B------:R-:W-:Y:S01]  /*1320*/  USHF.R.S32.HI UR43, URZ, 0x7, UR5 ;  /* 0x000000073f2b7899 */ /* 0x000fe20008011405 */
[----:B------:R-:W-:Y:S01]  /*1330*/  IMAD.MOV.U32 R4, RZ, RZ, 0x1 ;  /* 0x00000001ff047424 */ /* 0x000fe200078e00ff */
[----:B------:R-:W-:Y:S01]  /*1340*/  LOP3.LUT R99, R98, 0x80, RZ, 0xc0, !PT ;  /* 0x0000008062637812 */ /* 0x000fe200078ec0ff */
[----:B------:R-:W-:Y:S01]  /*1350*/  IMAD R3, R6, -0x40, R3 ;  /* 0xffffffc006037824 */ /* 0x000fe200078e0203 */
[----:B------:R-:W-:Y:S01]  /*1360*/  UISETP.LT.AND UP0, UPT, UR43, 0x1, UPT ;  /* 0x000000012b00788c */ /* 0x000fe2000bf01270 */
[----:B--2---:R-:W-:Y:S01]  /*1370*/  SHF.L.U32 R0, R0, R93, RZ ;  /* 0x0000005d00007219 */ /* 0x004fe200000006ff */
[----:B------:R-:W-:Y:S01]  /*1380*/  ULDC UR4, c[0x0][0x284] ;  /* 0x0000a10000047ab9 */ /* 0x000fe20000000800 */
[----:B------:R-:W-:Y:S01]  /*1390*/  LOP3.LUT R88, R88, R11, RZ, 0xfc, !PT ;  /* 0x0000000b58587212 */ /* 0x000fe200078efcff */
[----:B------:R-:W-:Y:S01]  /*13a0*/  USEL UR44, UR43, 0x1, UP0 ;  /* 0x000000012b2c7887 */ /* 0x000fe20008000000 */
[----:B------:R-:W-:Y:S01]  /*13b0*/  SHF.L.U32 R93, R4, R93, RZ ;  /* 0x0000005d045d7219 */ /* 0x000fe200000006ff */
[----:B------:R-:W-:Y:S01]  /*13c0*/  IMAD.SHL.U32 R98, R98, 0x2, RZ ;  /* 0x0000000262627824 */ /* 0x000fe200078e00ff */
[----:B------:R-:W-:Y:S01]  /*13d0*/  LOP3.LUT R118, R18, 0x1, RZ, 0xfc, !PT ;  /* 0x0000000112767812 */ /* 0x000fe200078efcff */
[----:B------:R-:W-:Y:S01]  /*13e0*/  VIADD R102, R3, UR4 ;  /* 0x0000000403667c36 */ /* 0x000fe20008000000 */
[C-C-:B---3--:R-:W-:Y:S01]  /*13f0*/  SHF.L.U64.HI R94, R96.reuse, 0x7, R97.reuse ;  /* 0x00000007605e7819 */ /* 0x148fe20000010261 */
[----:B------:R-:W-:Y:S01]  /*1400*/  IMAD.MOV.U32 R89, RZ, RZ, RZ ;  /* 0x000000ffff597224 */ /* 0x000fe200078e00ff */
[C---:B------:R-:W-:Y:S01]  /*1410*/  SHF.L.U64.HI R95, R96.reuse, 0x3, R97 ;  /* 0x00000003605f7819 */ /* 0x040fe20000010261 */
[C---:B------:R-:W-:Y:S01]  /*1420*/  IMAD.SHL.U32 R97, R96.reuse, 0x80, RZ ;  /* 0x0000008060617824 */ /* 0x040fe200078e00ff */
[----:B------:R-:W-:Y:S01]  /*1430*/  SHF.R.U32.HI R99, RZ, 0x7, R99 ;  /* 0x00000007ff637819 */ /* 0x000fe20000011663 */
[----:B------:R-:W-:Y:S01]  /*1440*/  IMAD.SHL.U32 R96, R96, 0x8, RZ ;  /* 0x0000000860607824 */ /* 0x000fe200078e00ff */
[----:B------:R-:W-:Y:S01]  /*1450*/  LOP3.LUT R101, RZ, R0, RZ, 0x33, !PT ;  /* 0x00000000ff657212 */ /* 0x000fe200078e33ff */
[----:B------:R-:W-:Y:S01]  /*1460*/  UIADD3 UR44, UR43, -UR44, URZ ;  /* 0x8000002c2b2c7290 */ /* 0x000fe2000fffe03f */
[----:B0-----:R-:W-:Y:S01]  /*1470*/  VIADD R100, R100, 0xffffffff ;  /* 0xffffffff64647836 */ /* 0x001fe20000000000 */
[----:B------:R-:W-:Y:S01]  /*1480*/  UMOV UR40, URZ ;  /* 0x0000003f00287c82 */ /* 0x000fe20008000000 */
[----:B------:R-:W-:-:S09]  /*1490*/  UMOV UR42, URZ ;  /* 0x0000003f002a7c82 */ /* 0x000fd20008000000 */
.L_x_160:
[----:B0-----:R-:W0:Y:S01]  /*14a0*/  SHFL.IDX PT, R0, R99, RZ, 0x1f ;  /* 0x00001fff63007589 */ /* 0x001e2200000e0000 */
[----:B-1----:R-:W1:Y:S01]  /*14b0*/  S2UR UR7, SR_CgaCtaId ;  /* 0x00000000000779c3 */ /* 0x002e620000008800 */
[----:B------:R-:W-:Y:S01]  /*14c0*/  UMOV UR6, 0x400 ;  /* 0x0000040000067882 */ /* 0x000fe20000000000 */
[----:B0-----:R-:W-:Y:S01]  /*14d0*/  R2UR UR4, R0 ;  /* 0x00000000000472ca */ /* 0x001fe200000e0000 */
[----:B-1----:R-:W-:-:S12]  /*14e0*/  ULEA UR6, UR7, UR6, 0x18 ;  /* 0x0000000607067291 */ /* 0x002fd8000f8ec03f */
[----:B------:R-:W-:-:S04]  /*14f0*/  ULEA.HI UR5, UR4, UR4, URZ, 0x1 ;  /* 0x0000000404057291 */ /* 0x000fc8000f8f083f */
[----:B------:R-:W-:-:S04]  /*1500*/  ULOP3.LUT UR5, UR5, 0x7fffe, URZ, 0xc0, !UPT ;  /* 0x0007fffe05057892 */ /* 0x000fc8000f8ec03f */
[----:B------:R-:W-:-:S03]  /*1510*/  UIADD3 UR5, UR4, -UR5, URZ ;  /* 0x8000000504057290 */ /* 0x000fc6000fffe03f */
[----:B------:R-:W-:Y:S01]  /*1520*/  ULDC UR4, c[0x0][0x28c] ;  /* 0x0000a30000047ab9 */ /* 0x000fe20000000800 */
[----:B------:R-:W-:Y:S01]  /*1530*/  ULEA UR5, UR5, UR6, 0xd ;  /* 0x0000000605057291 */ /* 0x000fe2000f8e683f */
[----:B------:R-:W-:-:S03]  /*1540*/  ISETP.LT.AND P0, PT, RZ, UR4, PT ;  /* 0x00000004ff007c0c */ /* 0x000fc6000bf01270 */
[----:B------:R-:W-:-:S04]  /*1550*/  UIADD3 UR5, UR5, 0x100, URZ ;  /* 0x0000010005057890 */ /* 0x000fc8000fffe03f */
[----:B------:R-:W-:-:S04]  /*1560*/  USHF.R.U32.HI UR5, URZ, 0x4, UR5 ;  /* 0x000000043f057899 */ /* 0x000fc80008011605 */
[----:B------:R-:W-:-:S04]  /*1570*/  ULOP3.LUT UR5, UR5, 0x3fff, URZ, 0xc0, !UPT ;  /* 0x00003fff05057892 */ /* 0x000fc8000f8ec03f */
[----:B------:R-:W-:Y:S01]  /*1580*/  ULOP3.LUT UR45, UR5, 0x10000, URZ, 0xfc, !UPT ;  /* 0x00010000052d7892 */ /* 0x000fe2000f8efc3f */
[----:B--2345:R-:W-:Y:S11]  /*1590*/  @P0 BRA `(.L_x_17) ;  /* 0x0000000000400947 */ /* 0x03cff60003800000 */
[----:B------:R-:W-:Y:S01]  /*15a0*/  MOV R0, 0x0 ;  /* 0x0000000000007802 */ /* 0x000fe20000000f00 */
[----:B------:R-:W-:Y:S01]  /*15b0*/  ULDC.64 UR4, c[0x4][0x68] ;  /* 0x01001a0000047ab9 */ /* 0x000fe20000000a00 */
[----:B------:R-:W-:Y:S01]  /*15c0*/  ULDC.64 UR6, c[0x4][0x8] ;  /* 0x0100020000067ab9 */ /* 0x000fe20000000a00 */
[----:B------:R-:W-:Y:S01]  /*15d0*/  IMAD.U32 R4, RZ, RZ, UR4 ;  /* 0x00000004ff047e24 */ /* 0x000fe2000f8e00ff */
[----:B------:R0:W1:Y:S01]  /*15e0*/  LDC.64 R14, c[0x4][R0] ;  /* 0x01000000000e7b82 */ /* 0x0000620000000a00 */
[----:B------:R-:W-:Y:S01]  /*15f0*/  IMAD.U32 R5, RZ, RZ, UR5 ;  /* 0x00000005ff057e24 */ /* 0x000fe2000f8e00ff */
[----:B------:R-:W-:Y:S01]  /*1600*/  ULDC.64 UR4, c[0x4][0x70] ;  /* 0x01001c0000047ab9 */ /* 0x000fe20000000a00 */
[----:B------:R-:W-:Y:S02]  /*1610*/  IMAD.U32 R10, RZ, RZ, UR6 ;  /* 0x00000006ff0a7e24 */ /* 0x000fe4000f8e00ff */
[----:B------:R-:W-:Y:S02]  /*1620*/  IMAD.U32 R6, RZ, RZ, UR4 ;  /* 0x00000004ff067e24 */ /* 0x000fe4000f8e00ff */
[----:B------:R-:W-:-:S02]  /*1630*/  IMAD.U32 R7, RZ, RZ, UR5 ;  /* 0x00000005ff077e24 */ /* 0x000fc4000f8e00ff */
[----:B------:R-:W-:Y:S02]  /*1640*/  IMAD.U32 R11, RZ, RZ, UR7 ;  /* 0x00000007ff0b7e24 */ /* 0x000fe4000f8e00ff */
[----:B------:R-:W-:Y:S02]  /*1650*/  IMAD.MOV.U32 R8, RZ, RZ, 0x1e1 ;  /* 0x000001e1ff087424 */ /* 0x000fe400078e00ff */
[----:B------:R-:W-:Y:S02]  /*1660*/  IMAD.MOV.U32 R12, RZ, RZ, 0x1 ;  /* 0x00000001ff0c7424 */ /* 0x000fe400078e00ff */
[----:B0-----:R-:W-:-:S07]  /*1670*/  IMAD.MOV.U32 R13, RZ, RZ, RZ ;  /* 0x000000ffff0d7224 */ /* 0x001fce00078e00ff */
[----:B------:R-:W-:-:S07]  /*1680*/  LEPC R20, `(.L_x_17) ;  /* 0x000000001014794e */ /* 0x000fce0000000000 */
[----:B-1---5:R-:W-:Y:S05]  /*1690*/  CALL.ABS.NOINC R14 ;  /* 0x000000000e007343 */ /* 0x022fea0003c00000 */
.L_x_17:
[----:B------:R-:W-:-:S13]  /*16a0*/  ISETP.NE.AND P0, PT, R118, 0x3, PT ;  /* 0x000000037600780c */ /* 0x000fda0003f05270 */
[----:B------:R-:W-:Y:S05]  /*16b0*/  @!P0 BRA `(.L_x_18) ;  /* 0x0000000000048947 */ /* 0x000fea0003800000 */
[----:B------:R-:W-:Y:S01]  /*16c0*/  BPT.TRAP 0x1 ;  /* 0x000000040000795c */ /* 0x000fe20000300000 */
.L_x_18:
[----:B------:R-:W0:Y:S01]  /*16d0*/  S2UR UR5, SR_CgaCtaId ;  /* 0x00000000000579c3 */ /* 0x000e220000008800 */
[----:B------:R-:W-:Y:S01]  /*16e0*/  UMOV UR4, 0x400 ;  /* 0x0000040000047882 */ /* 0x000fe20000000000 */
[----:B------:R-:W-:Y:S02]  /*16f0*/  IMAD.U32 R0, RZ, RZ, UR40 ;  /* 0x00000028ff007e24 */ /* 0x000fe4000f8e00ff */
[----:B------:R-:W-:-:S03]  /*1700*/  IMAD.U32 R3, RZ, RZ, UR42 ;  /* 0x0000002aff037e24 */ /* 0x000fc6000f8e00ff */
[----:B------:R-:W-:Y:S01]  /*1710*/  SHF.L.U32 R0, R0, 0x1f, RZ ;  /* 0x0000001f00007819 */ /* 0x000fe200000006ff */
[----:B0-----:R-:W-:-:S06]  /*1720*/  ULEA UR4, UR5, UR4, 0x18 ;  /* 0x0000000405047291 */ /* 0x001fcc000f8ec03f */
[----:B------:R-:W-:-:S04]  /*1730*/  IMAD.U32 R6, RZ, RZ, UR4 ;  /* 0x00000004ff067e24 */ /* 0x000fc8000f8e00ff */
[----:B------:R-:W-:-:S04]  /*1740*/  IMAD R3, R3, 0x8, R6 ;  /* 0x0000000803037824 */ /* 0x000fc800078e0206 */
[----:B------:R0:W1:Y:S01]  /*1750*/  SYNCS.PHASECHK.TRANS64.TRYWAIT P1, [R3+URZ], R0 ;  /* 0x00000000030075a7 */ /* 0x000062000802017f */
[----:B------:R-:W-:Y:S05]  /*1760*/  @!P0 BRA `(.L_x_19) ;  /* 0x0000000000048947 */ /* 0x000fea0003800000 */
[----:B------:R-:W-:Y:S01]  /*1770*/  BPT.TRAP 0x1 ;  /* 0x000000040000795c */ /* 0x000fe20000300000 */
.L_x_19:
[----:B------:R-:W-:-:S05]  /*1780*/  IMAD.U32 R4, RZ, RZ, UR44 ;  /* 0x0000002cff047e24 */ /* 0x000fca000f8e00ff */
[----:B------:R-:W-:Y:S01]  /*1790*/  ISETP.GE.AND P2, PT, R4, 0x1, PT ;  /* 0x000000010400780c */ /* 0x000fe20003f46270 */
[----:B-1----:R-:W-:-:S12]  /*17a0*/  @P1 BRA `(.L_x_20) ;  /* 0x0000000000081947 */ /* 0x002fd80003800000 */
[----:B------:R-:W1:Y:S02]  /*17b0*/  SYNCS.PHASECHK.TRANS64.TRYWAIT P1, [R3+URZ], R0 ;  /* 0x00000000030075a7 */ /* 0x000e64000802017f */
[----:B-1----:R-:W-:Y:S05]  /*17c0*/  @!P1 BRA `(.L_x_21) ;  /* 0x00000078008c9947 */ /* 0x002fea0003800000 */
.L_x_20:
[----:B------:R-:W-:Y:S05]  /*17d0*/  WARPSYNC.ALL ;  /* 0x0000000000007948 */ /* 0x000fea0003800000 */
[----:B------:R-:W-:Y:S01]  /*17e0*/  R2UR UR4, R6 ;  /* 0x00000000060472ca */ /* 0x000fe200000e0000 */
[----:B------:R-:W-:Y:S01]  /*17f0*/  ULEA UR8, UR42, UR45, 0xc ;  /* 0x0000002d2a087291 */ /* 0x000fe2000f8e603f */
[----:B------:R-:W-:Y:S01]  /*1800*/  WARPGROUP.ARRIVE ;  /* 0x00000000000079c5 */ /* 0x000fe20000000000 */
[----:B------:R-:W-:Y:S01]  /*1810*/  UMOV UR9, 0x40000040 ;  /* 0x4000004000097882 */ /* 0x000fe20000000000 */
[----:B------:R-:W-:Y:S01]  /*1820*/  UMOV UR11, 0x40000040 ;  /* 0x40000040000b7882 */ /* 0x000fe20000000000 */
[----:B------:R-:W-:Y:S01]  /*1830*/  UIADD3 UR12, UR8, 0x400, URZ ;  /* 0x00000400080c7890 */ /* 0x000fe2000fffe03f */
[----:B------:R-:W-:Y:S01]  /*1840*/  UMOV UR15, UR11 ;  /* 0x0000000b000f7c82 */ /* 0x000fe20008000000 */
[----:B------:R-:W-:Y:S01]  /*1850*/  UMOV UR13, 0x40000040 ;  /* 0x40000040000d7882 */ /* 0x000fe20000000000 */
[----:B------:R-:W-:-:S05]  /*1860*/  UIADD3 UR5, UR8, 0x402, URZ ;  /* 0x0000040208057890 */ /* 0x000fca000fffe03f */
[----:B------:R-:W-:-:S04]  /*1870*/  UIADD3 UR4, UR4, 0x20100, URZ ;  /* 0x0002010004047890 */ /* 0x000fc8000fffe03f */
[----:B------:R-:W-:-:S04]  /*1880*/  USHF.R.U32.HI UR4, URZ, 0x4, UR4 ;  /* 0x000000043f047899 */ /* 0x000fc80008011604 */
[----:B------:R-:W-:-:S04]  /*1890*/  ULOP3.LUT UR4, UR4, 0x3fff, URZ, 0xc0, !UPT ;  /* 0x00003fff04047892 */ /* 0x000fc8000f8ec03f */
[----:B------:R-:W-:-:S04]  /*18a0*/  ULOP3.LUT UR4, UR4, 0x10000, URZ, 0xfc, !UPT ;  /* 0x0001000004047892 */ /* 0x000fc8000f8efc3f */
[----:B------:R-:W-:-:S07]  /*18b0*/  ULEA UR6, UR42, UR4, 0xa ;  /* 0x000000042a067291 */ /* 0x000fce000f8e503f */
[----:B------:R-:W-:Y:S02]  /*18c0*/  UMOV UR10, UR6 ;  /* 0x00000006000a7c82 */ /* 0x000fe40008000000 */
[----:B------:R-:W-:Y:S01]  /*18d0*/  HGMMA.64x64x16.F32.BF16 R56, gdesc[UR8], RZ, !UPT, gsb0 ;  /* 0x00e00000083879f0 */ /* 0x000fe2000c0018ff */
[----:B------:R-:W-:Y:S01]  /*18e0*/  UMOV UR14, UR10 ;  /* 0x0000000a000e7c82 */ /* 0x000fe20008000000 */
[----:B------:R-:W-:Y:S01]  /*18f0*/  UIADD3 UR10, UR6, 0x206, URZ ;  /* 0x00000206060a7890 */ /* 0x000fe2000fffe03f */
[----:B------:R-:W-:Y:S01]  /*1900*/  UMOV UR9, 0x40000040 ;  /* 0x4000004000097882 */ /* 0x000fe20000000000 */
[----:B------:R-:W-:Y:S01]  /*1910*/  UMOV UR11, 0x40000040 ;  /* 0x40000040000b7882 */ /* 0x000fe20000000000 */
[----:B------:R-:W-:Y:S02]  /*1920*/  WARPGROUP.DEPBAR.LE gsb0, 0x0 ;  /* 0x00008000000079c5 */ /* 0x000fe40000010000 */
[----:B------:R-:W-:-:S06]  /*1930*/  WARPGROUP.ARRIVE ;  /* 0x00000000000079c5 */ /* 0x000fcc0000000000 */
[----:B------:R-:W-:Y:S01]  /*1940*/  HGMMA.64x64x16.F32.BF16 R24, gdesc[UR12], RZ, !UPT, gsb0 ;  /* 0x00e000000c1879f0 */ /* 0x000fe2000c0018ff */
[----:B------:R-:W-:Y:S02]  /*1950*/  UIADD3 UR12, UR8, 0x2, URZ ;  /* 0x00000002080c7890 */ /* 0x000fe4000fffe03f */
[----:B------:R-:W-:Y:S01]  /*1960*/  UIADD3 UR14, UR6, 0x2, URZ ;  /* 0x00000002060e7890 */ /* 0x000fe2000fffe03f */
[----:B------:R-:W-:Y:S01]  /*1970*/  UMOV UR13, 0x40000040 ;  /* 0x40000040000d7882 */ /* 0x000fe20000000000 */
[----:B------:R-:W-:Y:S01]  /*1980*/  UMOV UR15, 0x40000040 ;  /* 0x40000040000f7882 */ /* 0x000fe20000000000 */
[----:B------:R-:W-:Y:S02]  /*1990*/  WARPGROUP.DEPBAR.LE gsb0, 0x0 ;  /* 0x00008000000079c5 */ /* 0x000fe40000010000 */
[----:B------:R-:W-:-:S06]  /*19a0*/  WARPGROUP.ARRIVE ;  /* 0x00000000000079c5 */ /* 0x000fcc0000000000 */
[----:B------:R-:W-:Y:S01]  /*19b0*/  HGMMA.64x64x16.F32.BF16 R56, gdesc[UR12], R56, gsb0 ;  /* 0x00e000000c3879f0 */ /* 0x000fe20008001838 */
[----:B------:R-:W-:Y:S01]  /*19c0*/  UMOV UR12, UR5 ;  /* 0x00000005000c7c82 */ /* 0x000fe20008000000 */
[----:B------:R-:W-:Y:S01]  /*19d0*/  UMOV UR13, 0x40000040 ;  /* 0x40000040000d7882 */ /* 0x000fe20000000000 */
[----:B------:R-:W-:Y:S01]  /*19e0*/  UIADD3 UR5, UR8, 0x404, URZ ;  /* 0x0000040408057890 */ /* 0x000fe2000fffe03f */
[----:B------:R-:W-:Y:S02]  /*19f0*/  WARPGROUP.DEPBAR.LE gsb0, 0x0 ;  /* 0x00008000000079c5 */ /* 0x000fe40000010000 */
[----:B------:R-:W-:-:S06]  /*1a00*/  WARPGROUP.ARRIVE ;  /* 0x00000000000079c5 */ /* 0x000fcc0000000000 */
[----:B------:R-:W-:Y:S01]  /*1a10*/  HGMMA.64x64x16.F32.BF16 R24, gdesc[UR12], R24, gsb0 ;  /* 0x00e000000c1879f0 */ /* 0x000fe20008001818 */
        /* <DEDUP_REMOVED lines=56> */
[----:B------:R-:W-:Y:S01]  /*1da0*/  UIADD3 UR6, UR8, 0xc06, URZ ;  /* 0x00000c0608067890 */ /* 0x000fe2000fffe03f */
[----:B------:R-:W-:Y:S02]  /*1db0*/  WARPGROUP.DEPBAR.LE gsb0, 0x0 ;  /* 0x00008000000079c5 */ /* 0x000fe40000010000 */
[----:B------:R-:W-:-:S06]  /*1dc0*/  WARPGROUP.ARRIVE ;  /* 0x00000000000079c5 */ /* 0x000fcc0000000000 */
[----:B------:R-:W-:Y:S01]  /*1dd0*/  HGMMA.64x64x16.F32.BF16 R56, gdesc[UR12], R56, gsb0 ;  /* 0x00e000000c3879f0 */ /* 0x000fe20008001838 */
[----:B------:R-:W-:Y:S01]  /*1de0*/  UMOV UR12, UR5 ;  /* 0x00000005000c7c82 */ /* 0x000fe20008000000 */
[----:B------:R-:W-:Y:S01]  /*1df0*/  UMOV UR13, 0x40000040 ;  /* 0x40000040000d7882 */ /* 0x000fe20000000000 */
[----:B------:R-:W-:-:S07]  /*1e00*/  UIADD3 UR5, UR8, 0x806, URZ ;  /* 0x0000080608057890 */ /* 0x000fce000fffe03f */
[----:B------:R-:W-:Y:S01]  /*1e10*/  UMOV UR8, UR5 ;  /* 0x0000000500087c82 */ /* 0x000fe20008000000 */
[----:B------:R-:W-:Y:S02]  /*1e20*/  WARPGROUP.DEPBAR.LE gsb0, 0x0 ;  /* 0x00008000000079c5 */ /* 0x000fe40000010000 */
[----:B------:R-:W-:-:S06]  /*1e30*/  WARPGROUP.ARRIVE ;  /* 0x00000000000079c5 */ /* 0x000fcc0000000000 */
[----:B------:R-:W-:Y:S03]  /*1e40*/  HGMMA.64x64x16.F32.BF16 R24, gdesc[UR12], R24, gsb0 ;  /* 0x00e000000c1879f0 */ /* 0x000fe60008001818 */
[----:B------:R-:W-:Y:S02]  /*1e50*/  WARPGROUP.DEPBAR.LE gsb0, 0x0 ;  /* 0x00008000000079c5 */ /* 0x000fe40000010000 */
[----:B------:R-:W-:-:S06]  /*1e60*/  WARPGROUP.ARRIVE ;  /* 0x00000000000079c5 */ /* 0x000fcc0000000000 */
[----:B------:R-:W-:Y:S01]  /*1e70*/  HGMMA.64x64x16.F32.BF16 R56, gdesc[UR8], R56, gsb0 ;  /* 0x00e00000083879f0 */ /* 0x000fe20008001838 */
[----:B------:R-:W-:Y:S01]  /*1e80*/  UMOV UR8, UR6 ;  /* 0x0000000600087c82 */ /* 0x000fe20008000000 */
[----:B------:R-:W-:Y:S01]  /*1e90*/  UMOV UR9, 0x40000040 ;  /* 0x4000004000097882 */ /* 0x000fe20000000000 */
[----:B------:R-:W-:Y:S02]  /*1ea0*/  WARPGROUP.DEPBAR.LE gsb0, 0x0 ;  /* 0x00008000000079c5 */ /* 0x000fe40000010000 */
[----:B------:R-:W-:-:S06]  /*1eb0*/  WARPGROUP.ARRIVE ;  /* 0x00000000000079c5 */ /* 0x000fcc0000000000 */
[----:B------:R-:W-:Y:S03]  /*1ec0*/  HGMMA.64x64x16.F32.BF16 R24, gdesc[UR8], R24, gsb0 ;  /* 0x00e00000081879f0 */ /* 0x000fe60008001818 */
[----:B------:R-:W-:Y:S02]  /*1ed0*/  WARPGROUP.DEPBAR.LE gsb0, 0x0 ;  /* 0x00008000000079c5 */ /* 0x000fe40000010000 */
[----:B------:R-:W-:Y:S05]  /*1ee0*/  @!P2 BRA `(.L_x_22) ;  /* 0x000000080058a947 */ /* 0x000fea0003800000 */
[----:B------:R-:W-:Y:S01]  /*1ef0*/  UIADD3 UR5, UR42, 0x1, URZ ;  /* 0x000000012a057890 */ /* 0x000fe2000fffe03f */
[----:B01----:R-:W-:Y:S02]  /*1f00*/  IMAD.U32 R0, RZ, RZ, UR44 ;  /* 0x0000002cff007e24 */ /* 0x003fe4000f8e00ff */
[----:B------:R-:W-:Y:S01]  /*1f10*/  IMAD.U32 R3, RZ, RZ, UR42 ;  /* 0x0000002aff037e24 */ /* 0x000fe2000f8e00ff */
[----:B------:R-:W-:-:S04]  /*1f20*/  UISETP.NE.AND UP0, UPT, UR5, 0x2, UPT ;  /* 0x000000020500788c */ /* 0x000fc8000bf05270 */
[----:B------:R-:W-:Y:S02]  /*1f30*/  USEL UR6, URZ, 0x1, UP0 ;  /* 0x000000013f067887 */ /* 0x000fe40008000000 */
[----:B------:R-:W-:Y:S02]  /*1f40*/  USEL UR5, UR5, URZ, UP0 ;  /* 0x0000003f05057287 */ /* 0x000fe40008000000 */
[----:B------:R-:W-:-:S06]  /*1f50*/  ULOP3.LUT UR6, UR40, UR6, URZ, 0x3c, !UPT ;  /* 0x0000000628067292 */ /* 0x000fcc000f8e3c3f */
[----:B------:R-:W-:-:S07]  /*1f60*/  IMAD.U32 R7, RZ, RZ, UR6 ;  /* 0x00000006ff077e24 */ /* 0x000fce000f8e00ff */
.L_x_29:
[----:B------:R-:W-:Y:S05]  /*1f70*/  @!P0 BRA `(.L_x_23) ;  /* 0x0000000000048947 */ /* 0x000fea0003800000 */
[----:B------:R-:W-:Y:S01]  /*1f80*/  BPT.TRAP 0x1 ;  /* 0x000000040000795c */ /* 0x000fe20000300000 */
.L_x_23:
[----:B------:R-:W0:Y:S01]  /*1f90*/  S2UR UR7, SR_CgaCtaId ;  /* 0x00000000000779c3 */ /* 0x000e220000008800 */
[----:B------:R-:W-:Y:S01]  /*1fa0*/  UMOV UR6, 0x400 ;  /* 0x0000040000067882 */ /* 0x000fe20000000000 */
[----:B------:R-:W-:Y:S01]  /*1fb0*/  IMAD.U32 R5, RZ, RZ, UR5 ;  /* 0x00000005ff057e24 */ /* 0x000fe2000f8e00ff */
[----:B------:R-:W-:Y:S01]  /*1fc0*/  SHF.L.U32 R4, R7, 0x1f, RZ ;  /* 0x0000001f07047819 */ /* 0x000fe200000006ff */
[----:B0-----:R-:W-:-:S06]  /*1fd0*/  ULEA UR6, UR7, UR6, 0x18 ;  /* 0x0000000607067291 */ /* 0x001fcc000f8ec03f */
[----:B------:R-:W-:-:S04]  /*1fe0*/  IMAD.U32 R6, RZ, RZ, UR6 ;  /* 0x00000006ff067e24 */ /* 0x000fc8000f8e00ff */
[----:B------:R-:W-:-:S04]  /*1ff0*/  IMAD R5, R5, 0x8, R6 ;  /* 0x0000000805057824 */ /* 0x000fc800078e0206 */
[----:B------:R0:W1:Y:S01]  /*2000*/  SYNCS.PHASECHK.TRANS64.TRYWAIT P1, [R5+URZ], R4 ;  /* 0x00000004050075a7 */ /* 0x000062000802017f */
[----:B------:R-:W-:Y:S05]  /*2010*/  @!P0 BRA `(.L_x_24) ;  /* 0x0000000000048947 */ /* 0x000fea0003800000 */
[----:B------:R-:W-:Y:S01]  /*2020*/  BPT.TRAP 0x1 ;  /* 0x000000040000795c */ /* 0x000fe20000300000 */
.L_x_24:
[----:B-1----:R-:W-:Y:S05]  /*2030*/  @P1 BRA `(.L_x_25) ;  /* 0x0000000000081947 */ /* 0x002fea0003800000 */
[----:B------:R-:W1:Y:S02]  /*2040*/  SYNCS.PHASECHK.TRANS64.TRYWAIT P1, [R5+URZ], R4 ;  /* 0x00000004050075a7 */ /* 0x000e64000802017f */
[----:B-1----:R-:W-:Y:S05]  /*2050*/  @!P1 BRA `(.L_x_26) ;  /* 0x00000070007c9947 */ /* 0x002fea0003800000 */
.L_x_25:
[----:B------:R-:W-:Y:S01]  /*2060*/  ULEA UR8, UR5, UR4, 0xa ;  /* 0x0000000405087291 */ /* 0x000fe2000f8e503f */
[----:B------:R-:W-:Y:S01]  /*2070*/  WARPGROUP.ARRIVE ;  /* 0x00000000000079c5 */ /* 0x000fe20000000000 */
[----:B------:R-:W-:Y:S01]  /*2080*/  ULEA UR6, UR5, UR45, 0xc ;  /* 0x0000002d05067291 */ /* 0x000fe2000f8e603f */
[----:B------:R-:W-:Y:S01]  /*2090*/  UMOV UR15, 0x40000040 ;  /* 0x40000040000f7882 */ /* 0x000fe20000000000 */
[----:B------:R-:W-:Y:S02]  /*20a0*/  UMOV UR13, 0x40000040 ;  /* 0x40000040000d7882 */ /* 0x000fe40000000000 */
[----:B------:R-:W-:Y:S01]  /*20b0*/  UIADD3 UR7, UR6, 0x400, URZ ;  /* 0x0000040006077890 */ /* 0x000fe2000fffe03f */
[----:B------:R-:W-:Y:S02]  /*20c0*/  UMOV UR14, UR8 ;  /* 0x00000008000e7c82 */ /* 0x000fe40008000000 */
[----:B------:R-:W-:Y:S01]  /*20d0*/  UMOV UR12, UR6 ;  /* 0x00000006000c7c82 */ /* 0x000fe20008000000 */
[----:B------:R-:W-:Y:S01]  /*20e0*/  UIADD3 UR10, UR8, 0x206, URZ ;  /* 0x00000206080a7890 */ /* 0x000fe2000fffe03f */
[----:B------:R-:W-:Y:S01]  /*20f0*/  HGMMA.64x64x16.F32.BF16 R56, gdesc[UR12], R56, gsb0 ;  /* 0x00e000000c3879f0 */ /* 0x000fe20008001838 */
[----:B------:R-:W-:Y:S01]  /*2100*/  UMOV UR13, 0x40000040 ;  /* 0x40000040000d7882 */ /* 0x000fe20000000000 */
[----:B------:R-:W-:Y:S01]  /*2110*/  UMOV UR12, UR7 ;  /* 0x00000007000c7c82 */ /* 0x000fe20008000000 */
[----:B------:R-:W-:Y:S01]  /*2120*/  UIADD3 UR7, UR6, 0x402, URZ ;  /* 0x0000040206077890 */ /* 0x000fe2000fffe03f */
[----:B------:R-:W-:Y:S01]  /*2130*/  UMOV UR11, 0x40000040 ;  /* 0x40000040000b7882 */ /* 0x000fe20000000000 */
[----:B------:R-:W-:Y:S01]  /*2140*/  UMOV UR9, 0x40000040 ;  /* 0x4000004000097882 */ /* 0x000fe20000000000 */
[----:B------:R-:W-:-:S02]  /*2150*/  WARPGROUP.DEPBAR.LE gsb0, 0x0 ;  /* 0x00008000000079c5 */ /* 0x000fc40000010000 */
        /* <DEDUP_REMOVED lines=71> */
[----:B------:R-:W-:Y:S02]  /*25d0*/  UIADD3 UR8, UR6, 0x806, URZ ;  /* 0x0000080606087890 */ /* 0x000fe4000fffe03f */
[----:B------:R-:W-:Y:S01]  /*25e0*/  UIADD3 UR6, UR6, 0xc06, URZ ;  /* 0x00000c0606067890 */ /* 0x000fe2000fffe03f */
        /* <DEDUP_REMOVED lines=18> */
[----:B------:R-:W-:Y:S01]  /*2710*/  BPT.TRAP 0x1 ;  /* 0x000000040000795c */ /* 0x000fe20000300000 */
.L_x_27:
[----:B------:R-:W-:-:S13]  /*2720*/  ISETP.NE.AND P1, PT, R22, RZ, PT ;  /* 0x000000ff1600720c */ /* 0x000fda0003f25270 */
[----:B01----:R-:W-:-:S04]  /*2730*/  @P1 IMAD R4, R3, 0x8, R6 ;  /* 0x0000000803041824 */ /* 0x003fc800078e0206 */
[----:B------:R-:W-:-:S05]  /*2740*/  @P1 VIADD R4, R4, 0x10 ;  /* 0x0000001004041836 */ /* 0x000fca0000000000 */
[----:B------:R-:W-:-:S04]  /*2750*/  @P1 PRMT R4, R19, 0x654, R4 ;  /* 0x0000065413041816 */ /* 0x000fc80000000004 */
[----:B------:R0:W-:Y:S01]  /*2760*/  @P1 SYNCS.ARRIVE.TRANS64.RED.A1T0 RZ, [R4+URZ], RZ ;  /* 0x000000ff04ff19a7 */ /* 0x0001e2000810043f */
[----:B------:R-:W-:-:S13]  /*2770*/  ISETP.GT.U32.AND P1, PT, R18, 0x1, PT ;  /* 0x000000011200780c */ /* 0x000fda0003f24070 */
[----:B0-----:R-:W-:Y:S05]  /*2780*/  @P1 BRA `(.L_x_28) ;  /* 0x0000000000041947 */ /* 0x001fea0003800000 */
[----:B------:R-:W-:Y:S01]  /*2790*/  BPT.TRAP 0x1 ;  /* 0x000000040000795c */ /* 0x000fe20000300000 */
.L_x_28:
[----:B------:R-:W-:Y:S01]  /*27a0*/  UIADD3 UR5, UR5, 0x1, URZ ;  /* 0x0000000105057890 */ /* 0x000fe2000fffe03f */
[C---:B------:R-:W-:Y:S01]  /*27b0*/  ISETP.GT.AND P2, PT, R0.reuse, 0x1, PT ;  /* 0x000000010000780c */ /* 0x040fe20003f44270 */
[----:B------:R-:W-:Y:S02]  /*27c0*/  VIADD R3, R3, 0x1 ;  /* 0x0000000103037836 */ /* 0x000fe40000000000 */
[----:B------:R-:W-:Y:S01]  /*27d0*/  UISETP.NE.AND UP0, UPT, UR5, 0x2, UPT ;  /* 0x000000020500788c */ /* 0x000fe2000bf05270 */
[----:B------:R-:W-:Y:S02]  /*27e0*/  VIADD R0, R0, 0xffffffff ;  /* 0xffffffff00007836 */ /* 0x000fe40000000000 */
[C---:B------:R-:W-:Y:S01]  /*27f0*/  ISETP.NE.AND P1, PT, R3.reuse, 0x2, PT ;  /* 0x000000020300780c */ /* 0x040fe20003f25270 */
[----:B------:R-:W-:Y:S02]  /*2800*/  USEL UR6, URZ, 0x1, UP0 ;  /* 0x000000013f067887 */ /* 0x000fe40008000000 */
[----:B------:R-:W-:Y:S01]  /*2810*/  USEL UR5, UR5, URZ, UP0 ;  /* 0x0000003f05057287 */ /* 0x000fe20008000000 */
[----:B------:R-:W-:-:S03]  /*2820*/  SEL R3, R3, RZ, P1 ;  /* 0x000000ff03037207 */ /* 0x000fc60000800000 */
[----:B------:R-:W-:Y:S01]  /*2830*/  LOP3.LUT R7, R7, UR6, RZ, 0x3c, !PT ;  /* 0x0000000607077c12 */ /* 0x000fe2000f8e3cff */
[----:B------:R-:W-:Y:S07]  /*2840*/  @P2 BRA `(.L_x_29) ;  /* 0xfffffff400c82947 */ /* 0x000fee000383ffff */
.L_x_22:
[----:B01----:R-:W0:Y:S02]  /*2850*/  LDC R0, c[0x0][0x28c] ;  /* 0x0000a300ff007b82 */ /* 0x003e240000000800 */
[----:B0-----:R-:W-:-:S13]  /*2860*/  ISETP.GE.AND P1, PT, R0, 0x1, PT ;  /* 0x000000010000780c */ /* 0x001fda0003f26270 */
[----:B------:R-:W-:Y:S05]  /*2870*/  @!P1 BRA `(.L_x_30) ;  /* 0x0000000000389947 */ /* 0x000fea0003800000 */
[----:B------:R-:W-:Y:S05]  /*2880*/  @!P0 BRA `(.L_x_31) ;  /* 0x0000000000048947 */ /* 0x000fea0003800000 */
[----:B------:R-:W-:Y:S01]  /*2890*/  BPT.TRAP 0x1 ;  /* 0x000000040000795c */ /* 0x000fe20000300000 */
.L_x_31:
[----:B------:R-:W-:-:S13]  /*28a0*/  ISETP.NE.AND P0, PT, R22, RZ, PT ;  /* 0x000000ff1600720c */ /* 0x000fda0003f05270 */
[----:B------:R-:W-:-:S05]  /*28b0*/  VOTEU.ANY UP0, P0 ;  /* 0x00000000003f7886 */ /* 0x000fca0000000100 */
[----:B------:R-:W-:-:S06]  /*28c0*/  @UP0 UIADD3 UR4, UR44, UR42, URZ ;  /* 0x0000002a2c040290 */ /* 0x000fcc000fffe03f */
[----:B------:R-:W-:-:S04]  /*28d0*/  IMAD.U32 R0, RZ, RZ, UR4 ;  /* 0x00000004ff007e24 */ /* 0x000fc8000f8e00ff */
[----:B------:R-:W-:-:S05]  /*28e0*/  @P0 IMAD.SHL.U32 R0, R0, 0x8, RZ ;  /* 0x0000000800000824 */ /* 0x000fca00078e00ff */
[----:B------:R-:W-:-:S04]  /*28f0*/  @P0 LOP3.LUT R0, R0, 0x8, RZ, 0xc0, !PT ;  /* 0x0000000800000812 */ /* 0x000fc800078ec0ff */
[----:B------:R-:W-:-:S04]  /*2900*/  @P0 IADD3 R0, R6, 0x10, R0 ;  /* 0x0000001006000810 */ /* 0x000fc80007ffe000 */
[----:B------:R-:W-:-:S04]  /*2910*/  @P0 PRMT R0, R19, 0x654, R0 ;  /* 0x0000065413000816 */ /* 0x000fc80000000000 */
[----:B------:R0:W-:Y:S01]  /*2920*/  @P0 SYNCS.ARRIVE.TRANS64.RED.A1T0 RZ, [R0+URZ], RZ ;  /* 0x000000ff00ff09a7 */ /* 0x0001e2000810043f */
[----:B------:R-:W-:-:S13]  /*2930*/  ISETP.GT.U32.AND P0, PT, R18, 0x1, PT ;  /* 0x000000011200780c */ /* 0x000fda0003f04070 */
[----:B0-----:R-:W-:Y:S05]  /*2940*/  @P0 BRA `(.L_x_30) ;  /* 0x0000000000040947 */ /* 0x001fea0003800000 */
[----:B------:R-:W-:Y:S01]  /*2950*/  BPT.TRAP 0x1 ;  /* 0x000000040000795c */ /* 0x000fe20000300000 */
.L_x_30:
[----:B------:R-:W-:Y:S01]  /*2960*/  IMAD.SHL.U32 R103, R103, 0x40, RZ ;  /* 0x0000004067677824 */ /* 0x000fe200078e00ff */
[----:B------:R-:W-:Y:S01]  /*2970*/  ULDC UR6, c[0x0][0x288] ;  /* 0x0000a20000067ab9 */ /* 0x000fe20000000800 */
[----:B------:R-:W-:Y:S01]  /*2980*/  SHF.R.S32.HI R21, RZ, 0x1f, R23 ;  /* 0x0000001fff157819 */ /* 0x000fe20000011417 */
[----:B------:R-:W-:Y:S01]  /*2990*/  IMAD.SHL.U32 R3, R111, 0x100, RZ ;  /* 0x000001006f037824 */ /* 0x000fe200078e00ff */
[----:B------:R-:W-:Y:S01]  /*29a0*/  ULDC.64 UR4, c[0x0][0x5d0] ;  /* 0x0001740000047ab9 */ /* 0x000fe20000000a00 */
[----:B------:R-:W-:Y:S01]  /*29b0*/  LOP3.LUT R10, R103, 0x6, R98, 0xf8, !PT ;  /* 0x00000006670a7812 */ /* 0x000fe200078ef862 */
[----:B------:R-:W-:Y:S01]  /*29c0*/  IMAD.WIDE R110, R111, 0x100, R88 ;  /* 0x000001006f6e7825 */ /* 0x000fe200078e0258 */
[----:B------:R-:W-:Y:S01]  /*29d0*/  ISETP.GE.AND P0, PT, R103, UR6, PT ;  /* 0x0000000667007c0c */ /* 0x000fe2000bf06270 */
[----:B------:R-:W-:Y:S01]  /*29e0*/  ULDC UR6, c[0x0][0x284] ;  /* 0x0000a10000067ab9 */ /* 0x000fe20000000800 */
[----:B------:R-:W-:Y:S01]  /*29f0*/  SHF.R.S32.HI R11, RZ, 0x1f, R10 ;  /* 0x0000001fff0b7819 */ /* 0x000fe2000001140a */
[----:B------:R-:W-:Y:S01]  /*2a00*/  IMAD R0, R21, UR4, RZ ;  /* 0x0000000415007c24 */ /* 0x000fe2000f8e02ff */
[----:B------:R-:W-:-:S03]  /*2a10*/  ISETP.GE.OR P0, PT, R3, UR6, P0 ;  /* 0x0000000603007c0c */ /* 0x000fc60008706670 */
[C---:B------:R-:W-:Y:S02]  /*2a20*/  IMAD R7, R23.reuse, UR5, R0 ;  /* 0x0000000517077c24 */ /* 0x040fe4000f8e0200 */
[----:B------:R-:W-:Y:S01]  /*2a30*/  IMAD.WIDE.U32 R4, R23, UR4, R10 ;  /* 0x0000000417047c25 */ /* 0x000fe2000f8e000a */
[----:B------:R-:W-:-:S03]  /*2a40*/  ULDC.64 UR4, c[0x0][0x5c8] ;  /* 0x0001720000047ab9 */ /* 0x000fc60000000a00 */
[----:B------:R-:W-:Y:S02]  /*2a50*/  IMAD R9, R111, UR4, RZ ;  /* 0x000000046f097c24 */ /* 0x000fe4000f8e02ff */
[----:B------:R-:W-:Y:S02]  /*2a60*/  IMAD.IADD R5, R5, 0x1, R7 ;  /* 0x0000000105057824 */ /* 0x000fe400078e0207 */
[C---:B------:R-:W-:Y:S02]  /*2a70*/  IMAD R9, R110.reuse, UR5, R9 ;  /* 0x000000056e097c24 */ /* 0x040fe4000f8e0209 */
[----:B------:R-:W-:-:S04]  /*2a80*/  IMAD.WIDE.U32 R112, R110, UR4, R4 ;  /* 0x000000046e707c25 */ /* 0x000fc8000f8e0004 */
[----:B------:R-:W-:Y:S01]  /*2a90*/  IMAD.MOV.U32 R0, RZ, RZ, -0x1 ;  /* 0xffffffffff007424 */ /* 0x000fe200078e00ff */
[----:B------:R-:W-:Y:S06]  /*2aa0*/  @P0 BRA `(.L_x_32) ;  /* 0x0000004800980947 */ /* 0x000fec0003800000 */
[----:B-----5:R-:W-:Y:S01]  /*2ab0*/  FSETP.NEU.AND P1, PT, R91, RZ, PT ;  /* 0x000000ff5b00720b */ /* 0x020fe20003f2d000 */
[----:B------:R-:W-:Y:S01]  /*2ac0*/  IMAD.IADD R4, R92, 0x1, -R103 ;  /* 0x000000015c047824 */ /* 0x000fe200078e0a67 */
[----:B------:R-:W-:Y:S01]  /*2ad0*/  BSSY B0, `(.L_x_32) ;  /* 0x00004a3000007945 */ /* 0x000fe20003800000 */
[----:B------:R-:W-:Y:S02]  /*2ae0*/  IMAD.IADD R3, R102, 0x1, -R3 ;  /* 0x0000000166037824 */ /* 0x000fe400078e0a03 */
[----:B------:R-:W-:Y:S01]  /*2af0*/  IMAD.IADD R115, R113, 0x1, R9 ;  /* 0x0000000171737824 */ /* 0x000fe200078e0209 */
[----:B------:R-:W-:-:S04]  /*2b00*/  ISETP.GT.AND P6, PT, R4, RZ, PT ;  /* 0x000000ff0400720c */ /* 0x000fc80003fc4270 */
[----:B------:R-:W-:-:S03]  /*2b10*/  ISETP.GT.AND P0, PT, R3, RZ, P6 ;  /* 0x000000ff0300720c */ /* 0x000fc60003704270 */
[----:B------:R-:W-:Y:S10]  /*2b20*/  @!P1 BRA `(.L_x_33) ;  /* 0x0000003400089947 */ /* 0x000ff40003800000 */
[----:B------:R-:W0:Y:S01]  /*2b30*/  LDC.64 R14, c[0x0][0x5b8] ;  /* 0x00016e00ff0e7b82 */ /* 0x000e220000000a00 */
[----:B------:R-:W-:-:S07]  /*2b40*/  ULDC.64 UR4, c[0x0][0x5c0] ;  /* 0x0001700000047ab9 */ /* 0x000fce0000000a00 */
[----:B------:R-:W1:Y:S08]  /*2b50*/  LDC.64 R108, c[0x0][0x5b0] ;  /* 0x00016c00ff6c7b82 */ /* 0x000e700000000a00 */
[----:B------:R-:W2:Y:S01]  /*2b60*/  LDC.64 R12, c[0x0][0x5a8] ;  /* 0x00016a00ff0c7b82 */ /* 0x000ea20000000a00 */
[-C--:B0-----:R-:W-:Y:S02]  /*2b70*/  IMAD R6, R21, R14.reuse, RZ ;  /* 0x0000000e15067224 */ /* 0x081fe400078e02ff */
[----:B------:R-:W-:-:S04]  /*2b80*/  IMAD.WIDE.U32 R106, R23, R14, R10 ;  /* 0x0000000e176a7225 */ /* 0x000fc800078e000a */
[----:B------:R-:W-:Y:S02]  /*2b90*/  IMAD R103, R23, R15, R6 ;  /* 0x0000000f17677224 */ /* 0x000fe400078e0206 */
[-C--:B-1----:R-:W-:Y:S02]  /*2ba0*/  IMAD R5, R111, R108.reuse, RZ ;  /* 0x0000006c6f057224 */ /* 0x082fe400078e02ff */
[----:B------:R-:W-:Y:S02]  /*2bb0*/  IMAD.IADD R105, R107, 0x1, R103 ;  /* 0x000000016b697824 */ /* 0x000fe400078e0267 */
[----:B------:R-:W-:Y:S02]  /*2bc0*/  IMAD.MOV.U32 R104, RZ, RZ, R106 ;  /* 0x000000ffff687224 */ /* 0x000fe400078e006a */
[C---:B------:R-:W-:Y:S02]  /*2bd0*/  IMAD R113, R110.reuse, R109, R5 ;  /* 0x0000006d6e717224 */ /* 0x040fe400078e0205 */
[----:B------:R-:W-:-:S04]  /*2be0*/  IMAD.WIDE.U32 R6, R110, R108, R104 ;  /* 0x0000006c6e067225 */ /* 0x000fc800078e0068 */
[----:B------:R-:W-:Y:S01]  /*2bf0*/  IMAD.IADD R5, R7, 0x1, R113 ;  /* 0x0000000107057824 */ /* 0x000fe200078e0271 */
[----:B--2---:R-:W-:-:S04]  /*2c00*/  LEA R8, P1, R6, R12, 0x1 ;  /* 0x0000000c06087211 */ /* 0x004fc800078208ff */
[----:B------:R-:W-:-:S05]  /*2c10*/  LEA.HI.X R9, R6, R13, R5, 0x1, P1 ;  /* 0x0000000d06097211 */ /* 0x000fca00008f0c05 */
[----:B------:R0:W2:Y:S01]  /*2c20*/  @P0 LDG.E.LTC128B.U16 R5, desc[UR36][R8.64] ;  /* 0x0000002408050981 */ /* 0x0000a2000c1e1520 */
[----:B------:R-:W-:Y:S01]  /*2c30*/  ISETP.GT.AND P4, PT, R4, 0x1, PT ;  /* 0x000000010400780c */ /* 0x000fe20003f84270 */
[----:B------:R-:W-:Y:S01]  /*2c40*/  IMAD.WIDE.U32 R6, R110, R108, R10 ;  /* 0x0000006c6e067225 */ /* 0x000fe200078e000a */
[----:B------:R-:W-:Y:S02]  /*2c50*/  BSSY B1, `(.L_x_34) ;  /* 0x0000013000017945 */ /* 0x000fe40003800000 */
[----:B------:R-:W-:Y:S01]  /*2c60*/  P2R R119, PR, RZ, 0x10 ;  /* 0x00000010ff777803 */ /* 0x000fe20000000000 */
[----:B------:R-:W-:Y:S02]  /*2c70*/  IMAD.IADD R7, R113, 0x1, R7 ;  /* 0x0000000171077824 */ /* 0x000fe400078e0207 */
[----:B------:R-:W-:Y:S02]  /*2c80*/  IMAD.SHL.U32 R114, R108, 0x8, RZ ;  /* 0x000000086c727824 */ /* 0x000fe400078e00ff */
[----:B------:R-:W-:-:S04]  /*2c90*/  IMAD.WIDE.U32 R6, R23, R14, R6 ;  /* 0x0000000e17067225 */ /* 0x000fc800078e0006 */
[----:B------:R-:W-:Y:S01]  /*2ca0*/  IMAD.IADD R7, R103, 0x1, R7 ;  /* 0x0000000167077824 */ /* 0x000fe200078e0207 */
[----:B0-----:R-:W-:-:S04]  /*2cb0*/  LEA R8, P2, R6, R12, 0x1 ;  /* 0x0000000c06087211 */ /* 0x001fc800078408ff */
[----:B------:R-:W-:Y:S01]  /*2cc0*/  LEA.HI.X R9, R6, R13, R7, 0x1, P2 ;  /* 0x0000000d06097211 */ /* 0x000fe200010f0c07 */
[----:B--2---:R-:W-:-:S04]  /*2cd0*/  IMAD.U32 R20, R5, 0x10000, RZ ;  /* 0x0001000005147824 */ /* 0x004fc800078e00ff */
[----:B------:R-:W-:Y:S01]  /*2ce0*/  FMUL R15, R20, R91 ;  /* 0x0000005b140f7220 */ /* 0x000fe20000400000 */
[----:B------:R-:W-:-:S03]  /*2cf0*/  LEA R20, P1, R112, UR4, 0x1 ;  /* 0x0000000470147c11 */ /* 0x000fc6000f8208ff */
[----:B------:R-:W-:Y:S01]  /*2d00*/  FFMA R15, R56, R90, R15 ;  /* 0x0000005a380f7223 */ /* 0x000fe2000000000f */
[----:B------:R-:W-:Y:S02]  /*2d10*/  LEA.HI.X R21, R112, UR5, R115, 0x1, P1 ;  /* 0x0000000570157c11 */ /* 0x000fe400088f0c73 */
[----:B------:R-:W-:Y:S02]  /*2d20*/  ISETP.GT.AND P1, PT, R3, RZ, P4 ;  /* 0x000000ff0300720c */ /* 0x000fe40002724270 */
[----:B------:R-:W-:Y:S02]  /*2d30*/  F2FP.BF16.F32.PACK_AB R15, RZ, R15 ;  /* 0x0000000fff0f723e */ /* 0x000fe400000010ff */
[----:B------:R-:W-:-:S03]  /*2d40*/  SHF.L.U64.HI R115, R108, 0x3, R109 ;  /* 0x000000036c737819 */ /* 0x000fc6000001026d */
[----:B------:R0:W-:Y:S06]  /*2d50*/  @P0 STG.E.U16 desc[UR36][R20.64], R15 ;  /* 0x0000000f14000986 */ /* 0x0001ec000c101524 */
[----:B------:R-:W-:Y:S05]  /*2d60*/  @!P1 BRA `(.L_x_35) ;  /* 0x0000000000049947 */ /* 0x000fea0003800000 */
[----:B------:R1:W5:Y:S02]  /*2d70*/  LDG.E.LTC128B.U16 R5, desc[UR36][R8.64+0x2] ;  /* 0x0000022408057981 */ /* 0x000364000c1e1520 */
.L_x_35:
[----:B------:R-:W-:Y:S05]  /*2d80*/  BSYNC B1 ;  /* 0x0000000000017941 */ /* 0x000fea0003800000 */
.L_x_34:
[----:B------:R-:W-:Y:S01]  /*2d90*/  IMAD.WIDE.U32 R116, R110, R108, R114 ;  /* 0x0000006c6e747225 */ /* 0x000fe200078e0072 */
[----:B------:R-:W-:Y:S02]  /*2da0*/  ISETP.GT.AND P0, PT, R3, 0x8, P6 ;  /* 0x000000080300780c */ /* 0x000fe40003704270 */
[C---:B0----5:R-:W-:Y:S01]  /*2db0*/  PRMT R15, R5.reuse, 0x7610, R15 ;  /* 0x00007610050f7816 */ /* 0x061fe2000000000f */
[----:B------:R-:W-:Y:S01]  /*2dc0*/  IMAD.U32 R6, R5, 0x10000, RZ ;  /* 0x0001000005067824 */ /* 0x000fe200078e00ff */
[----:B------:R-:W-:Y:S01]  /*2dd0*/  IADD3 R7, P2, R106, R116, RZ ;  /* 0x000000746a077210 */ /* 0x000fe20007f5e0ff */
[----:B------:R-:W-:Y:S02]  /*2de0*/  IMAD.IADD R113, R113, 0x1, R117 ;  /* 0x0000000171717824 */ /* 0x000fe400078e0275 */
[----:B------:R-:W-:Y:S02]  /*2df0*/  FMUL R6, R6, R91 ;  /* 0x0000005b06067220 */ /* 0x000fe40000400000 */
[----:B------:R-:W-:-:S02]  /*2e00*/  IMAD.X R56, R113, 0x1, R105, P2 ;  /* 0x0000000171387824 */ /* 0x000fc400010e0669 */
[----:B------:R-:W-:Y:S01]  /*2e10*/  FFMA R57, R57, R90, R6 ;  /* 0x0000005a39397223 */ /* 0x000fe20000000006 */
[----:B------:R-:W-:-:S04]  /*2e20*/  LEA R6, P2, R7, R12, 0x1 ;  /* 0x0000000c07067211 */ /* 0x000fc800078408ff */
[----:B------:R-:W-:Y:S02]  /*2e30*/  F2FP.BF16.F32.PACK_AB R57, RZ, R57 ;  /* 0x00000039ff39723e */ /* 0x000fe400000010ff */
[----:B------:R-:W-:-:S03]  /*2e40*/  LEA.HI.X R7, R7, R13, R56, 0x1, P2 ;  /* 0x0000000d07077211 */ /* 0x000fc600010f0c38 */
[----:B------:R0:W-:Y:S04]  /*2e50*/  @P1 STG.E.U16 desc[UR36][R20.64+0x2], R57 ;  /* 0x0000023914001986 */ /* 0x0001e8000c101524 */
[----:B------:R-:W2:Y:S01]  /*2e60*/  @P0 LDG.E.LTC128B.U16 R15, desc[UR36][R6.64] ;  /* 0x00000024060f0981 */ /* 0x000ea2000c1e1520 */
[----:B------:R-:W-:Y:S01]  /*2e70*/  IMAD.SHL.U32 R121, R96, 0x2, RZ ;  /* 0x0000000260797824 */ /* 0x000fe200078e00ff */
[----:B------:R-:W-:Y:S01]  /*2e80*/  IADD3 R116, P1, R10, R116, RZ ;  /* 0x000000740a747210 */ /* 0x000fe20007f3e0ff */
[----:B------:R-:W-:Y:S01]  /*2e90*/  BSSY B1, `(.L_x_36) ;  /* 0x0000011000017945 */ /* 0x000fe20003800000 */
[----:B------:R-:W-:Y:S02]  /*2ea0*/  SHF.L.U64.HI R123, R96, 0x1, R95 ;  /* 0x00000001607b7819 */ /* 0x000fe4000001025f */
[----:B------:R-:W-:Y:S01]  /*2eb0*/  IADD3 R112, P2, R121, R20, RZ ;  /* 0x0000001479707210 */ /* 0x000fe20007f5e0ff */
[----:B------:R-:W-:Y:S01]  /*2ec0*/  IMAD.X R117, R11, 0x1, R113, P1 ;  /* 0x000000010b757824 */ /* 0x000fe200008e0671 */
[----:B------:R-:W-:-:S03]  /*2ed0*/  ISETP.GT.AND P1, PT, R3, 0x8, P4 ;  /* 0x000000080300780c */ /* 0x000fc60002724270 */
[----:B------:R-:W-:Y:S02]  /*2ee0*/  IMAD.X R113, R123, 0x1, R21, P2 ;  /* 0x000000017b717824 */ /* 0x000fe400010e0615 */
[----:B------:R-:W-:-:S04]  /*2ef0*/  IMAD.WIDE.U32 R116, R23, R14, R116 ;  /* 0x0000000e17747225 */ /* 0x000fc800078e0074 */
[----:B0-----:R-:W-:Y:S02]  /*2f00*/  IMAD.IADD R57, R103, 0x1, R117 ;  /* 0x0000000167397824 */ /* 0x001fe400078e0275 */
[----:B--2---:R-:W-:-:S04]  /*2f10*/  IMAD.U32 R56, R15, 0x10000, RZ ;  /* 0x000100000f387824 */ /* 0x004fc800078e00ff */
[----:B------:R-:W-:Y:S01]  /*2f20*/  FMUL R5, R56, R91 ;  /* 0x0000005b38057220 */ /* 0x000fe20000400000 */
[----:B------:R-:W-:-:S03]  /*2f30*/  LEA R56, P3, R116, R12, 0x1 ;  /* 0x0000000c74387211 */ /* 0x000fc600078608ff */
[----:B------:R-:W-:Y:S01]  /*2f40*/  FFMA R5, R58, R90, R5 ;  /* 0x0000005a3a057223 */ /* 0x000fe20000000005 */
[----:B------:R-:W-:-:S04]  /*2f50*/  LEA.HI.X R57, R116, R13, R57, 0x1, P3 ;  /* 0x0000000d74397211 */ /* 0x000fc800018f0c39 */
[----:B------:R-:W-:-:S05]  /*2f60*/  F2FP.BF16.F32.PACK_AB R5, RZ, R5 ;  /* 0x00000005ff05723e */ /* 0x000fca00000010ff */
[----:B------:R0:W-:Y:S01]  /*2f70*/  @P0 STG.E.U16 desc[UR36][R112.64], R5 ;  /* 0x0000000570000986 */ /* 0x0001e2000c101524 */
[----:B------:R-:W-:Y:S05]  /*2f80*/  @!P1 BRA `(.L_x_37) ;  /* 0x0000000000049947 */ /* 0x000fea0003800000 */
[----:B------:R2:W5:Y:S02]  /*2f90*/  LDG.E.LTC128B.U16 R15, desc[UR36][R56.64+0x2] ;  /* 0x00000224380f7981 */ /* 0x000564000c1e1520 */
.L_x_37:
[----:B------:R-:W-:Y:S05]  /*2fa0*/  BSYNC B1 ;  /* 0x0000000000017941 */ /* 0x000fea0003800000 */
.L_x_36:
[----:B-----5:R-:W-:Y:S01]  /*2fb0*/  IMAD.U32 R6, R15, 0x10000, RZ ;  /* 0x000100000f067824 */ /* 0x020fe200078e00ff */
[----:B------:R-:W-:Y:S01]  /*2fc0*/  ISETP.GT.AND P4, PT, R4, 0x8, PT ;  /* 0x000000080400780c */ /* 0x000fe20003f84270 */
[----:B------:R-:W-:Y:S01]  /*2fd0*/  IMAD.MOV.U32 R58, RZ, RZ, R112 ;  /* 0x000000ffff3a7224 */ /* 0x000fe200078e0070 */
[----:B------:R-:W-:Y:S01]  /*2fe0*/  BSSY B1, `(.L_x_38) ;  /* 0x000000b000017945 */ /* 0x000fe20003800000 */
[----:B------:R-:W-:Y:S01]  /*2ff0*/  FMUL R6, R6, R91 ;  /* 0x0000005b06067220 */ /* 0x000fe20000400000 */
[----:B------:R-:W-:Y:S02]  /*3000*/  ISETP.GT.AND P0, PT, R3, RZ, P4 ;  /* 0x000000ff0300720c */ /* 0x000fe40002704270 */
[----:B------:R-:W-:Y:S01]  /*3010*/  P2R R117, PR, RZ, 0x10 ;  /* 0x00000010ff757803 */ /* 0x000fe20000000000 */
[----:B------:R-:W-:Y:S01]  /*3020*/  FFMA R6, R59, R90, R6 ;  /* 0x0000005a3b067223 */ /* 0x000fe20000000006 */
[----:B------:R-:W-:Y:S01]  /*3030*/  IMAD.MOV.U32 R59, RZ, RZ, R113 ;  /* 0x000000ffff3b7224 */ /* 0x000fe200078e0071 */
[----:B------:R-:W-:-:S03]  /*3040*/  PRMT R116, R15, 0x7610, R116 ;  /* 0x000076100f747816 */ /* 0x000fc60000000074 */
[----:B------:R-:W-:-:S05]  /*3050*/  F2FP.BF16.F32.PACK_AB R6, RZ, R6 ;  /* 0x00000006ff06723e */ /* 0x000fca00000010ff */
[----:B------:R3:W-:Y:S01]  /*3060*/  @P1 STG.E.U16 desc[UR36][R58.64+0x2], R6 ;  /* 0x000002063a001986 */ /* 0x0007e2000c101524 */
[----:B------:R-:W-:Y:S05]  /*3070*/  @!P0 BRA `(.L_x_39) ;  /* 0x0000000000048947 */ /* 0x000fea0003800000 */
[----:B------:R4:W5:Y:S02]  /*3080*/  LDG.E.LTC128B.U16 R116, desc[UR36][R8.64+0x10] ;  /* 0x0000102408747981 */ /* 0x000964000c1e1520 */
.L_x_39:
[----:B------:R-:W-:Y:S05]  /*3090*/  BSYNC B1 ;  /* 0x0000000000017941 */ /* 0x000fea0003800000 */
.L_x_38:
[----:B---3-5:R-:W-:Y:S01]  /*30a0*/  IMAD.U32 R6, R116, 0x10000, RZ ;  /* 0x0001000074067824 */ /* 0x028fe200078e00ff */
[C---:B0-----:R-:W-:Y:S01]  /*30b0*/  SHF.L.U64.HI R5, R97.reuse, 0x1, R94 ;  /* 0x0000000161057819 */ /* 0x041fe2000001025e */
[----:B------:R-:W-:Y:S01]  /*30c0*/  IMAD.SHL.U32 R15, R97, 0x2, RZ ;  /* 0x00000002610f7824 */ /* 0x000fe200078e00ff */
[----:B------:R-:W-:Y:S01]  /*30d0*/  ISETP.GT.AND P3, PT, R4, 0x9, PT ;  /* 0x000000090400780c */ /* 0x000fe20003f64270 */
[----:B------:R-:W-:Y:S01]  /*30e0*/  FMUL R7, R6, R91 ;  /* 0x0000005b06077220 */ /* 0x000fe20000400000 */
[----:B------:R-:W-:Y:S02]  /*30f0*/  BSSY B1, `(.L_x_40) ;  /* 0x000000a000017945 */ /* 0x000fe40003800000 */
[----:B------:R-:W-:Y:S01]  /*3100*/  IADD3 R6, P1, P2, R15, R20, R121 ;  /* 0x000000140f067210 */ /* 0x000fe20007a3e079 */
[----:B------:R-:W-:Y:S01]  /*3110*/  FFMA R60, R60, R90, R7 ;  /* 0x0000005a3c3c7223 */ /* 0x000fe20000000007 */
[----:B------:R-:W-:Y:S02]  /*3120*/  P2R R120, PR, RZ, 0x8 ;  /* 0x00000008ff787803 */ /* 0x000fe40000000000 */
[----:B------:R-:W-:-:S02]  /*3130*/  IADD3.X R7, R5, R21, R123, P1, P2 ;  /* 0x0000001505077210 */ /* 0x000fc40000fe447b */
[----:B------:R-:W-:Y:S02]  /*3140*/  F2FP.BF16.F32.PACK_AB R60, RZ, R60 ;  /* 0x0000003cff3c723e */ /* 0x000fe400000010ff */
[----:B------:R-:W-:-:S03]  /*3150*/  ISETP.GT.AND P1, PT, R3, RZ, P3 ;  /* 0x000000ff0300720c */ /* 0x000fc60001f24270 */
[----:B------:R0:W-:Y:S10]  /*3160*/  @P0 STG.E.U16 desc[UR36][R20.64+0x10], R60 ;  /* 0x0000103c14000986 */ /* 0x0001f4000c101524 */
[----:B------:R-:W-:Y:S05]  /*3170*/  @!P1 BRA `(.L_x_41) ;  /* 0x0000000000049947 */ /* 0x000fea0003800000 */
[----:B------:R3:W5:Y:S02]  /*3180*/  LDG.E.LTC128B.U16 R116, desc[UR36][R8.64+0x12] ;  /* 0x0000122408747981 */ /* 0x000764000c1e1520 */
.L_x_41:
[----:B------:R-:W-:Y:S05]  /*3190*/  BSYNC B1 ;  /* 0x0000000000017941 */ /* 0x000fea0003800000 */
.L_x_40:
[----:B0----5:R-:W-:Y:S01]  /*31a0*/  IMAD.U32 R60, R116, 0x10000, RZ ;  /* 0x00010000743c7824 */ /* 0x021fe200078e00ff */
[----:B------:R-:W-:Y:S01]  /*31b0*/  ISETP.GT.AND P0, PT, R3, 0x8, P4 ;  /* 0x000000080300780c */ /* 0x000fe20002704270 */
[----:B------:R-:W-:Y:S02]  /*31c0*/  BSSY B1, `(.L_x_42) ;  /* 0x0000007000017945 */ /* 0x000fe40003800000 */
[----:B------:R-:W-:-:S04]  /*31d0*/  FMUL R60, R60, R91 ;  /* 0x0000005b3c3c7220 */ /* 0x000fc80000400000 */
[----:B------:R-:W-:-:S05]  /*31e0*/  FFMA R60, R61, R90, R60 ;  /* 0x0000005a3d3c7223 */ /* 0x000fca000000003c */
[----:B------:R-:W-:-:S05]  /*31f0*/  F2FP.BF16.F32.PACK_AB R60, RZ, R60 ;  /* 0x0000003cff3c723e */ /* 0x000fca00000010ff */
[----:B------:R0:W-:Y:S01]  /*3200*/  @P1 STG.E.U16 desc[UR36][R20.64+0x12], R60 ;  /* 0x0000123c14001986 */ /* 0x0001e2000c101524 */
[----:B------:R-:W-:Y:S05]  /*3210*/  @!P0 BRA `(.L_x_43) ;  /* 0x0000000000048947 */ /* 0x000fea0003800000 */
[----:B------:R0:W5:Y:S02]  /*3220*/  LDG.E.LTC128B.U16 R116, desc[UR36][R56.64+0x10] ;  /* 0x0000102438747981 */ /* 0x000164000c1e1520 */
.L_x_43:
[----:B------:R-:W-:Y:S05]  /*3230*/  BSYNC B1 ;  /* 0x0000000000017941 */ /* 0x000fea0003800000 */
.L_x_42:
        /* <DEDUP_REMOVED lines=9> */
.L_x_45:
[----:B------:R-:W-:Y:S05]  /*32d0*/  BSYNC B1 ;  /* 0x0000000000017941 */ /* 0x000fea0003800000 */
.L_x_44:
[----:B-----5:R-:W-:Y:S01]  /*32e0*/  IMAD.U32 R60, R116, 0x10000, RZ ;  /* 0x00010000743c7824 */ /* 0x020fe200078e00ff */
[----:B------:R-:W-:Y:S01]  /*32f0*/  IADD3 R123, P0, R110, 0x80, RZ ;  /* 0x000000806e7b7810 */ /* 0x000fe20007f1e0ff */
[----:B------:R-:W-:Y:S01]  /*3300*/  BSSY B1, `(.L_x_46) ;  /* 0x000000b000017945 */ /* 0x000fe20003800000 */
[----:B------:R-:W-:Y:S01]  /*3310*/  ISETP.GT.AND P2, PT, R4, 0x10, PT ;  /* 0x000000100400780c */ /* 0x000fe20003f44270 */
[----:B------:R-:W-:Y:S02]  /*3320*/  FMUL R60, R60, R91 ;  /* 0x0000005b3c3c7220 */ /* 0x000fe40000400000 */
[----:B------:R-:W-:Y:S01]  /*3330*/  IMAD.X R111, RZ, RZ, R111, P0 ;  /* 0x000000ffff6f7224 */ /* 0x000fe200000e066f */
[----:B------:R-:W-:Y:S01]  /*3340*/  ISETP.GT.AND P0, PT, R3, RZ, P2 ;  /* 0x000000ff0300720c */ /* 0x000fe20001704270 */
[----:B------:R-:W-:Y:S01]  /*3350*/  FFMA R60, R63, R90, R60 ;  /* 0x0000005a3f3c7223 */ /* 0x000fe2000000003c */
[----:B------:R-:W-:-:S04]  /*3360*/  P2R R121, PR, RZ, 0x4 ;  /* 0x00000004ff797803 */ /* 0x000fc80000000000 */
[----:B------:R-:W-:-:S05]  /*3370*/  F2FP.BF16.F32.PACK_AB R60, RZ, R60 ;  /* 0x0000003cff3c723e */ /* 0x000fca00000010ff */
[----:B------:R0:W-:Y:S02]  /*3380*/  @P1 STG.E.U16 desc[UR36][R58.64+0x12], R60 ;  /* 0x0000123c3a001986 */ /* 0x0001e4000c101524 */
[----:B------:R-:W-:Y:S05]  /*3390*/  @!P0 BRA `(.L_x_47) ;  /* 0x0000000000048947 */ /* 0x000fea0003800000 */
[----:B------:R0:W5:Y:S02]  /*33a0*/  LDG.E.LTC128B.U16 R116, desc[UR36][R8.64+0x20] ;  /* 0x0000202408747981 */ /* 0x000164000c1e1520 */
.L_x_47:
[----:B------:R-:W-:Y:S05]  /*33b0*/  BSYNC B1 ;  /* 0x0000000000017941 */ /* 0x000fea0003800000 */
.L_x_46:
[----:B0----5:R-:W-:Y:S01]  /*33c0*/  IMAD.U32 R60, R116, 0x10000, RZ ;  /* 0x00010000743c7824 */ /* 0x021fe200078e00ff */
[----:B------:R-:W-:Y:S01]  /*33d0*/  ISETP.GT.AND P1, PT, R4, 0x11, PT ;  /* 0x000000110400780c */ /* 0x000fe20003f24270 */
[-C--:B------:R-:W-:Y:S01]  /*33e0*/  IMAD.WIDE.U32 R62, R123, R108.reuse, R10 ;  /* 0x0000006c7b3e7225 */ /* 0x080fe200078e000a */
[----:B------:R-:W-:Y:S03]  /*33f0*/  BSSY B1, `(.L_x_48) ;  /* 0x0000021000017945 */ /* 0x000fe60003800000 */
[----:B------:R-:W-:Y:S01]  /*3400*/  FMUL R61, R60, R91 ;  /* 0x0000005b3c3d7220 */ /* 0x000fe20000400000 */
[----:B------:R-:W-:-:S03]  /*3410*/  IMAD R60, R111, R108, RZ ;  /* 0x0000006c6f3c7224 */ /* 0x000fc600078e02ff */
[----:B------:R-:W-:Y:S01]  /*3420*/  FFMA R61, R64, R90, R61 ;  /* 0x0000005a403d7223 */ /* 0x000fe2000000003d */
[----:B------:R-:W-:-:S04]  /*3430*/  IMAD R107, R123, R109, R60 ;  /* 0x0000006d7b6b7224 */ /* 0x000fc800078e023c */
[----:B------:R-:W-:Y:S01]  /*3440*/  F2FP.BF16.F32.PACK_AB R61, RZ, R61 ;  /* 0x0000003dff3d723e */ /* 0x000fe200000010ff */
[----:B------:R-:W-:-:S03]  /*3450*/  IMAD.IADD R63, R107, 0x1, R63 ;  /* 0x000000016b3f7824 */ /* 0x000fc600078e023f */
[----:B------:R-:W-:Y:S01]  /*3460*/  PRMT R64, R61, 0x7610, R64 ;  /* 0x000076103d407816 */ /* 0x000fe20000000040 */
[----:B------:R-:W-:-:S04]  /*3470*/  IMAD.WIDE.U32 R60, R123, R108, R104 ;  /* 0x0000006c7b3c7225 */ /* 0x000fc800078e0068 */
[----:B------:R0:W-:Y:S01]  /*3480*/  @P0 STG.E.U16 desc[UR36][R20.64+0x20], R64 ;  /* 0x0000204014000986 */ /* 0x0001e2000c101524 */
[----:B------:R-:W-:Y:S01]  /*3490*/  IMAD.WIDE.U32 R110, R23, R14, R62 ;  /* 0x0000000e176e7225 */ /* 0x000fe200078e003e */
[----:B------:R-:W-:-:S03]  /*34a0*/  LEA R62, P0, R60, R12, 0x1 ;  /* 0x0000000c3c3e7211 */ /* 0x000fc600078008ff */
[----:B------:R-:W-:Y:S02]  /*34b0*/  IMAD.IADD R61, R61, 0x1, R107 ;  /* 0x000000013d3d7824 */ /* 0x000fe400078e026b */
[----:B------:R-:W-:-:S03]  /*34c0*/  IMAD.WIDE.U32 R108, R123, R108, R114 ;  /* 0x0000006c7b6c7225 */ /* 0x000fc600078e0072 */
[----:B------:R-:W-:Y:S01]  /*34d0*/  LEA.HI.X R63, R60, R13, R61, 0x1, P0 ;  /* 0x0000000d3c3f7211 */ /* 0x000fe200000f0c3d */
[----:B------:R-:W-:Y:S01]  /*34e0*/  IMAD.IADD R61, R103, 0x1, R111 ;  /* 0x00000001673d7824 */ /* 0x000fe200078e026f */
[----:B------:R-:W-:Y:S01]  /*34f0*/  LEA R60, P0, R110, R12, 0x1 ;  /* 0x0000000c6e3c7211 */ /* 0x000fe200078008ff */
[----:B------:R-:W-:-:S03]  /*3500*/  IMAD.IADD R107, R107, 0x1, R109 ;  /* 0x000000016b6b7824 */ /* 0x000fc600078e026d */
[----:B------:R-:W-:Y:S02]  /*3510*/  LEA.HI.X R61, R110, R13, R61, 0x1, P0 ;  /* 0x0000000d6e3d7211 */ /* 0x000fe400000f0c3d */
[----:B------:R-:W-:-:S05]  /*3520*/  IADD3 R106, P0, R106, R108, RZ ;  /* 0x0000006c6a6a7210 */ /* 0x000fca0007f1e0ff */
[----:B0-----:R-:W-:Y:S01]  /*3530*/  IMAD.X R64, R107, 0x1, R105, P0 ;  /* 0x000000016b407824 */ /* 0x001fe200000e0669 */
[----:B------:R-:W-:-:S05]  /*3540*/  IADD3 R104, P0, R10, R108, RZ ;  /* 0x0000006c0a687210 */ /* 0x000fca0007f1e0ff */
[----:B------:R-:W-:Y:S01]  /*3550*/  IMAD.X R105, R11, 0x1, R107, P0 ;  /* 0x000000010b697824 */ /* 0x000fe200000e066b */
[----:B------:R-:W-:Y:S01]  /*3560*/  LEA R10, P0, R106, R12, 0x1 ;  /* 0x0000000c6a0a7211 */ /* 0x000fe200078008ff */
[----:B------:R-:W-:-:S03]  /*3570*/  IMAD.WIDE.U32 R104, R23, R14, R104 ;  /* 0x0000000e17687225 */ /* 0x000fc600078e0068 */
[----:B------:R-:W-:Y:S01]  /*3580*/  LEA.HI.X R11, R106, R13, R64, 0x1, P0 ;  /* 0x0000000d6a0b7211 */ /* 0x000fe200000f0c40 */
[----:B------:R-:W-:Y:S01]  /*3590*/  IMAD.IADD R103, R103, 0x1, R105 ;  /* 0x0000000167677824 */ /* 0x000fe200078e0269 */
[----:B------:R-:W-:-:S04]  /*35a0*/  LEA R12, P0, R104, R12, 0x1 ;  /* 0x0000000c680c7211 */ /* 0x000fc800078008ff */
[----:B------:R-:W-:Y:S02]  /*35b0*/  LEA.HI.X R13, R104, R13, R103, 0x1, P0 ;  /* 0x0000000d680d7211 */ /* 0x000fe400000f0c67 */
[----:B------:R-:W-:Y:S02]  /*35c0*/  ISETP.GT.AND P0, PT, R3, RZ, P1 ;  /* 0x000000ff0300720c */ /* 0x000fe40000f04270 */
[----:B------:R-:W-:-:S11]  /*35d0*/  P2R R103, PR, RZ, 0x2 ;  /* 0x00000002ff677803 */ /* 0x000fd60000000000 */
[----:B------:R-:W-:Y:S05]  /*35e0*/  @!P0 BRA `(.L_x_49) ;  /* 0x0000000000048947 */ /* 0x000fea0003800000 */
[----:B------:R0:W5:Y:S02]  /*35f0*/  LDG.E.LTC128B.U16 R116, desc[UR36][R8.64+0x22] ;  /* 0x0000222408747981 */ /* 0x000164000c1e1520 */
.L_x_49:
[----:B------:R-:W-:Y:S05]  /*3600*/  BSYNC B1 ;  /* 0x0000000000017941 */ /* 0x000fea0003800000 */
.L_x_48:
[----:B-----5:R-:W-:Y:S01]  /*3610*/  IMAD.U32 R14, R116, 0x10000, RZ ;  /* 0x00010000740e7824 */ /* 0x020fe200078e00ff */
[----:B------:R-:W-:Y:S03]  /*3620*/  BSSY B1, `(.L_x_50) ;  /* 0x0000008000017945 */ /* 0x000fe60003800000 */
[----:B------:R-:W-:-:S04]  /*3630*/  FMUL R14, R14, R91 ;  /* 0x0000005b0e0e7220 */ /* 0x000fc80000400000 */
[----:B------:R-:W-:-:S05]  /*3640*/  FFMA R14, R65, R90, R14 ;  /* 0x0000005a410e7223 */ /* 0x000fca000000000e */
[----:B------:R-:W-:-:S05]  /*3650*/  F2FP.BF16.F32.PACK_AB R14, RZ, R14 ;  /* 0x0000000eff0e723e */ /* 0x000fca00000010ff */
[----:B------:R0:W-:Y:S01]  /*3660*/  @P0 STG.E.U16 desc[UR36][R20.64+0x22], R14 ;  /* 0x0000220e14000986 */ /* 0x0001e2000c101524 */
[----:B------:R-:W-:-:S13]  /*3670*/  ISETP.GT.AND P0, PT, R3, 0x8, P2 ;  /* 0x000000080300780c */ /* 0x000fda0001704270 */
[----:B0-----:R-:W-:Y:S05]  /*3680*/  @!P0 BRA `(.L_x_51) ;  /* 0x0000000000048947 */ /* 0x001fea0003800000 */
[----:B------:R0:W5:Y:S02]  /*3690*/  LDG.E.LTC128B.U16 R116, desc[UR36][R56.64+0x20] ;  /* 0x0000202438747981 */ /* 0x000164000c1e1520 */
.L_x_51:
[----:B------:R-:W-:Y:S05]  /*36a0*/  BSYNC B1 ;  /* 0x0000000000017941 */ /* 0x000fea0003800000 */
.L_x_50:
        /* <DEDUP_REMOVED lines=9> */
.L_x_53:
[----:B------:R-:W-:Y:S05]  /*3740*/  BSYNC B1 ;  /* 0x0000000000017941 */ /* 0x000fea0003800000 */
.L_x_52:
[----:B-----5:R-:W-:Y:S01]  /*3750*/  IMAD.U32 R14, R116, 0x10000, RZ ;  /* 0x00010000740e7824 */ /* 0x020fe200078e00ff */
[----:B------:R-:W-:Y:S01]  /*3760*/  ISETP.GT.AND P2, PT, R4, 0x18, PT ;  /* 0x000000180400780c */ /* 0x000fe20003f44270 */
[----:B------:R-:W-:Y:S02]  /*3770*/  BSSY B1, `(.L_x_54) ;  /* 0x0000009000017945 */ /* 0x000fe40003800000 */
[----:B------:R-:W-:Y:S01]  /*3780*/  FMUL R14, R14, R91 ;  /* 0x0000005b0e0e7220 */ /* 0x000fe20000400000 */
[----:B------:R-:W-:-:S03]  /*3790*/  P2R R104, PR, RZ, 0x4 ;  /* 0x00000004ff687803 */ /* 0x000fc60000000000 */
[----:B------:R-:W-:-:S05]  /*37a0*/  FFMA R14, R67, R90, R14 ;  /* 0x0000005a430e7223 */ /* 0x000fca000000000e */
[----:B------:R-:W-:-:S05]  /*37b0*/  F2FP.BF16.F32.PACK_AB R14, RZ, R14 ;  /* 0x0000000eff0e723e */ /* 0x000fca00000010ff */
[----:B------:R0:W-:Y:S01]  /*37c0*/  @P0 STG.E.U16 desc[UR36][R58.64+0x22], R14 ;  /* 0x0000220e3a000986 */ /* 0x0001e2000c101524 */
[----:B------:R-:W-:-:S13]  /*37d0*/  ISETP.GT.AND P0, PT, R3, RZ, P2 ;  /* 0x000000ff0300720c */ /* 0x000fda0001704270 */
[----:B0-----:R-:W-:Y:S05]  /*37e0*/  @!P0 BRA `(.L_x_55) ;  /* 0x0000000000048947 */ /* 0x001fea0003800000 */
[----:B------:R0:W5:Y:S02]  /*37f0*/  LDG.E.LTC128B.U16 R116, desc[UR36][R8.64+0x30] ;  /* 0x0000302408747981 */ /* 0x000164000c1e1520 */
.L_x_55:
[----:B------:R-:W-:Y:S05]  /*3800*/  BSYNC B1 ;  /* 0x0000000000017941 */ /* 0x000fea0003800000 */
.L_x_54:
[----:B-----5:R-:W-:Y:S01]  /*3810*/  IMAD.U32 R14, R116, 0x10000, RZ ;  /* 0x00010000740e7824 */ /* 0x020fe200078e00ff */
[----:B------:R-:W-:Y:S01]  /*3820*/  ISETP.GT.AND P1, PT, R4, 0x19, PT ;  /* 0x000000190400780c */ /* 0x000fe20003f24270 */
[----:B------:R-:W-:Y:S02]  /*3830*/  BSSY B1, `(.L_x_56) ;  /* 0x0000009000017945 */ /* 0x000fe40003800000 */
[----:B------:R-:W-:-:S04]  /*3840*/  FMUL R23, R14, R91 ;  /* 0x0000005b0e177220 */ /* 0x000fc80000400000 */
[----:B------:R-:W-:Y:S01]  /*3850*/  FFMA R23, R68, R90, R23 ;  /* 0x0000005a44177223 */ /* 0x000fe20000000017 */
[----:B------:R-:W-:-:S04]  /*3860*/  P2R R68, PR, RZ, 0x2 ;  /* 0x00000002ff447803 */ /* 0x000fc80000000000 */
[----:B------:R-:W-:-:S05]  /*3870*/  F2FP.BF16.F32.PACK_AB R23, RZ, R23 ;  /* 0x00000017ff17723e */ /* 0x000fca00000010ff */
[----:B------:R0:W-:Y:S01]  /*3880*/  @P0 STG.E.U16 desc[UR36][R20.64+0x30], R23 ;  /* 0x0000301714000986 */ /* 0x0001e2000c101524 */
[----:B------:R-:W-:-:S13]  /*3890*/  ISETP.GT.AND P0, PT, R3, RZ, P1 ;  /* 0x000000ff0300720c */ /* 0x000fda0000f04270 */
[----:B0-----:R-:W-:Y:S05]  /*38a0*/  @!P0 BRA `(.L_x_57) ;  /* 0x0000000000048947 */ /* 0x001fea0003800000 */
[----:B------:R0:W5:Y:S02]  /*38b0*/  LDG.E.LTC128B.U16 R116, desc[UR36][R8.64+0x32] ;  /* 0x0000322408747981 */ /* 0x000164000c1e1520 */
.L_x_57:
[----:B------:R-:W-:Y:S05]  /*38c0*/  BSYNC B1 ;  /* 0x0000000000017941 */ /* 0x000fea0003800000 */
.L_x_56:
        /* <DEDUP_REMOVED lines=9> */
.L_x_59:
[----:B------:R-:W-:Y:S05]  /*3960*/  BSYNC B1 ;  /* 0x0000000000017941 */ /* 0x000fea0003800000 */
.L_x_58:
        /* <DEDUP_REMOVED lines=9> */
.L_x_61:
[----:B------:R-:W-:Y:S05]  /*3a00*/  BSYNC B1 ;  /* 0x0000000000017941 */ /* 0x000fea0003800000 */
.L_x_60:
        /* <DEDUP_REMOVED lines=11> */
.L_x_63:
[----:B------:R-:W-:Y:S05]  /*3ac0*/  BSYNC B1 ;  /* 0x0000000000017941 */ /* 0x000fea0003800000 */
.L_x_62:
        /* <DEDUP_REMOVED lines=11> */
.L_x_65:
[----:B------:R-:W-:Y:S05]  /*3b80*/  BSYNC B1 ;  /* 0x0000000000017941 */ /* 0x000fea0003800000 */
.L_x_64:
        /* <DEDUP_REMOVED lines=9> */
.L_x_67:
[----:B------:R-:W-:Y:S05]  /*3c20*/  BSYNC B1 ;  /* 0x0000000000017941 */ /* 0x000fea0003800000 */
.L_x_66:
        /* <DEDUP_REMOVED lines=9> */
.L_x_69:
[----:B------:R-:W-:Y:S05]  /*3cc0*/  BSYNC B1 ;  /* 0x0000000000017941 */ /* 0x000fea0003800000 */
.L_x_68:
        /* <DEDUP_REMOVED lines=11> */
.L_x_71:
[----:B------:R-:W-:Y:S05]  /*3d80*/  BSYNC B1 ;  /* 0x0000000000017941 */ /* 0x000fea0003800000 */
.L_x_70:
        /* <DEDUP_REMOVED lines=11> */
.L_x_73:
[----:B------:R-:W-:Y:S05]  /*3e40*/  BSYNC B1 ;  /* 0x0000000000017941 */ /* 0x000fea0003800000 */
.L_x_72:
        /* <DEDUP_REMOVED lines=9> */
.L_x_75:
[----:B------:R-:W-:Y:S05]  /*3ee0*/  BSYNC B1 ;  /* 0x0000000000017941 */ /* 0x000fea0003800000 */
.L_x_74:
        /* <DEDUP_REMOVED lines=9> */
.L_x_77:
[----:B------:R-:W-:Y:S05]  /*3f80*/  BSYNC B1 ;  /* 0x0000000000017941 */ /* 0x000fea0003800000 */
.L_x_76:
[----:B-----5:R-:W-:Y:S01]  /*3f90*/  IMAD.U32 R14, R116, 0x10000, RZ ;  /* 0x00010000740e7824 */ /* 0x020fe200078e00ff */
[----:B------:R-:W-:Y:S01]  /*3fa0*/  ISETP.GT.AND P3, PT, R4, 0x30, PT ;  /* 0x000000300400780c */ /* 0x000fe20003f64270 */
[----:B------:R-:W-:Y:S02]  /*3fb0*/  BSSY B1, `(.L_x_78) ;  /* 0x0000008000017945 */ /* 0x000fe40003800000 */
[----:B------:R-:W-:-:S04]  /*3fc0*/  FMUL R14, R14, R91 ;  /* 0x0000005b0e0e7220 */ /* 0x000fc80000400000 */
[----:B------:R-:W-:-:S05]  /*3fd0*/  FFMA R14, R79, R90, R14 ;  /* 0x0000005a4f0e7223 */ /* 0x000fca000000000e */
[----:B------:R-:W-:-:S05]  /*3fe0*/  F2FP.BF16.F32.PACK_AB R14, RZ, R14 ;  /* 0x0000000eff0e723e */ /* 0x000fca00000010ff */
[----:B------:R0:W-:Y:S01]  /*3ff0*/  @P0 STG.E.U16 desc[UR36][R58.64+0x52], R14 ;  /* 0x0000520e3a000986 */ /* 0x0001e2000c101524 */
[----:B------:R-:W-:-:S13]  /*4000*/  ISETP.GT.AND P0, PT, R3, RZ, P3 ;  /* 0x000000ff0300720c */ /* 0x000fda0001f04270 */
[----:B0-----:R-:W-:Y:S05]  /*4010*/  @!P0 BRA `(.L_x_79) ;  /* 0x0000000000048947 */ /* 0x001fea0003800000 */
[----:B------:R0:W5:Y:S02]  /*4020*/  LDG.E.LTC128B.U16 R116, desc[UR36][R8.64+0x60] ;  /* 0x0000602408747981 */ /* 0x000164000c1e1520 */
.L_x_79:
[----:B------:R-:W-:Y:S05]  /*4030*/  BSYNC B1 ;  /* 0x0000000000017941 */ /* 0x000fea0003800000 */
.L_x_78:
        /* <DEDUP_REMOVED lines=10> */
.L_x_81:
[----:B------:R-:W-:Y:S05]  /*40e0*/  BSYNC B1 ;  /* 0x0000000000017941 */ /* 0x000fea0003800000 */
.L_x_80:
        /* <DEDUP_REMOVED lines=9> */
.L_x_83:
[----:B------:R-:W-:Y:S05]  /*4180*/  BSYNC B1 ;  /* 0x0000000000017941 */ /* 0x000fea0003800000 */
.L_x_82:
        /* <DEDUP_REMOVED lines=9> */
.L_x_85:
[----:B------:R-:W-:Y:S05]  /*4220*/  BSYNC B1 ;  /* 0x0000000000017941 */ /* 0x000fea0003800000 */
.L_x_84:
        /* <DEDUP_REMOVED lines=10> */
.L_x_87:
[----:B------:R-:W-:Y:S05]  /*42d0*/  BSYNC B1 ;  /* 0x0000000000017941 */ /* 0x000fea0003800000 */
.L_x_86:
[----:B-----5:R-:W-:Y:S01]  /*42e0*/  IMAD.U32 R14, R116, 0x10000, RZ ;  /* 0x00010000740e7824 */ /* 0x020fe200078e00ff */
[----:B------:R-:W-:Y:S03]  /*42f0*/  BSSY B1, `(.L_x_88) ;  /* 0x000000f000017945 */ /* 0x000fe60003800000 */
[----:B------:R-:W-:-:S04]  /*4300*/  FMUL R23, R14, R91 ;  /* 0x0000005b0e177220 */ /* 0x000fc80000400000 */
[----:B------:R-:W-:-:S05]  /*4310*/  FFMA R23, R84, R90, R23 ;  /* 0x0000005a54177223 */ /* 0x000fca0000000017 */
[----:B------:R-:W-:-:S05]  /*4320*/  F2FP.BF16.F32.PACK_AB R23, RZ, R23 ;  /* 0x00000017ff17723e */ /* 0x000fca00000010ff */
[----:B------:R0:W-:Y:S01]  /*4330*/  @P0 STG.E.U16 desc[UR36][R20.64+0x70], R23 ;  /* 0x0000701714000986 */ /* 0x0001e2000c101524 */
[----:B------:R-:W-:-:S05]  /*4340*/  IADD3 R64, P0, R15, R112, RZ ;  /* 0x000000700f407210 */ /* 0x000fca0007f1e0ff */
[----:B------:R-:W-:Y:S01]  /*4350*/  IMAD.X R65, R5, 0x1, R113, P0 ;  /* 0x0000000105417824 */ /* 0x000fe200000e0671 */
[----:B------:R-:W-:-:S05]  /*4360*/  IADD3 R66, P0, R15, R112, RZ ;  /* 0x000000700f427210 */ /* 0x000fca0007f1e0ff */
[----:B------:R-:W-:Y:S01]  /*4370*/  IMAD.X R67, R5, 0x1, R113, P0 ;  /* 0x0000000105437824 */ /* 0x000fe200000e0671 */
[----:B------:R-:W-:-:S05]  /*4380*/  IADD3 R14, P0, R15, R20, RZ ;  /* 0x000000140f0e7210 */ /* 0x000fca0007f1e0ff */
[----:B------:R-:W-:Y:S01]  /*4390*/  IMAD.X R15, R5, 0x1, R21, P0 ;  /* 0x00000001050f7824 */ /* 0x000fe200000e0615 */
[----:B------:R-:W-:-:S04]  /*43a0*/  ISETP.GT.AND P0, PT, R4, 0x39, PT ;  /* 0x000000390400780c */ /* 0x000fc80003f04270 */
[----:B------:R-:W-:-:S13]  /*43b0*/  ISETP.GT.AND P4, PT, R3, RZ, P0 ;  /* 0x000000ff0300720c */ /* 0x000fda0000784270 */
[----:B0-----:R-:W-:Y:S05]  /*43c0*/  @!P4 BRA `(.L_x_89) ;  /* 0x000000000004c947 */ /* 0x001fea0003800000 */
[----:B------:R0:W5:Y:S02]  /*43d0*/  LDG.E.LTC128B.U16 R116, desc[UR36][R8.64+0x72] ;  /* 0x0000722408747981 */ /* 0x000164000c1e1520 */
.L_x_89:
[----:B------:R-:W-:Y:S05]  /*43e0*/  BSYNC B1 ;  /* 0x0000000000017941 */ /* 0x000fea0003800000 */
.L_x_88:
        /* <DEDUP_REMOVED lines=9> */
.L_x_91:
[----:B------:R-:W-:Y:S05]  /*4480*/  BSYNC B1 ;  /* 0x0000000000017941 */ /* 0x000fea0003800000 */
.L_x_90:
        /* <DEDUP_REMOVED lines=9> */
.L_x_93:
[----:B------:R-:W-:Y:S05]  /*4520*/  BSYNC B1 ;  /* 0x0000000000017941 */ /* 0x000fea0003800000 */
.L_x_92:
[----:B-----5:R-:W-:-:S04]  /*4530*/  IMAD.U32 R4, R116, 0x10000, RZ ;  /* 0x0001000074047824 */ /* 0x020fc800078e00ff */
[----:B------:R-:W-:-:S04]  /*4540*/  FMUL R4, R4, R91 ;  /* 0x0000005b04047220 */ /* 0x000fc80000400000 */
[----:B------:R-:W-:-:S05]  /*4550*/  FFMA R4, R87, R90, R4 ;  /* 0x0000005a57047223 */ /* 0x000fca0000000004 */
[----:B------:R-:W-:-:S04]  /*4560*/  F2FP.BF16.F32.PACK_AB R4, RZ, R4 ;  /* 0x00000004ff04723e */ /* 0x000fc800000010ff */
[----:B-1-34-:R-:W-:-:S05]  /*4570*/  PRMT R8, R4, 0x7610, R8 ;  /* 0x0000761004087816 */ /* 0x01afca0000000008 */
[----:B------:R1:W-:Y:S01]  /*4580*/  @P4 STG.E.U16 desc[UR36][R58.64+0x72], R8 ;  /* 0x000072083a004986 */ /* 0x0003e2000c101524 */
[----:B------:R-:W-:-:S13]  /*4590*/  ISETP.GT.AND P4, PT, R3, 0x80, P6 ;  /* 0x000000800300780c */ /* 0x000fda0003784270 */
[----:B------:R-:W3:Y:S01]  /*45a0*/  @P4 LDG.E.LTC128B.U16 R116, desc[UR36][R62.64] ;  /* 0x000000243e744981 */ /* 0x000ee2000c1e1520 */
[----:B------:R-:W-:Y:S01]  /*45b0*/  BSSY B1, `(.L_x_94) ;  /* 0x000000a000017945 */ /* 0x000fe20003800000 */
[----:B---3--:R-:W-:-:S04]  /*45c0*/  IMAD.U32 R4, R116, 0x10000, RZ ;  /* 0x0001000074047824 */ /* 0x008fc800078e00ff */
[----:B------:R-:W-:-:S04]  /*45d0*/  FMUL R5, R4, R91 ;  /* 0x0000005b04057220 */ /* 0x000fc80000400000 */
[----:B------:R-:W-:-:S05]  /*45e0*/  FFMA R5, R24, R90, R5 ;  /* 0x0000005a18057223 */ /* 0x000fca0000000005 */
[----:B------:R-:W-:-:S05]  /*45f0*/  F2FP.BF16.F32.PACK_AB R5, RZ, R5 ;  /* 0x00000005ff05723e */ /* 0x000fca00000010ff */
[----:B------:R1:W-:Y:S01]  /*4600*/  @P4 STG.E.U16 desc[UR36][R14.64], R5 ;  /* 0x000000050e004986 */ /* 0x0003e2000c101524 */
[----:B------:R-:W-:-:S04]  /*4610*/  ISETP.NE.AND P4, PT, R119, RZ, PT ;  /* 0x000000ff7700720c */ /* 0x000fc80003f85270 */
[----:B------:R-:W-:-:S13]  /*4620*/  ISETP.GT.AND P4, PT, R3, 0x80, P4 ;  /* 0x000000800300780c */ /* 0x000fda0002784270 */
[----:B-1----:R-:W-:Y:S05]  /*4630*/  @!P4 BRA `(.L_x_95) ;  /* 0x000000000004c947 */ /* 0x002fea0003800000 */
[----:B------:R1:W5:Y:S02]  /*4640*/  LDG.E.LTC128B.U16 R116, desc[UR36][R60.64+0x2] ;  /* 0x000002243c747981 */ /* 0x000364000c1e1520 */
.L_x_95:
[----:B------:R-:W-:Y:S05]  /*4650*/  BSYNC B1 ;  /* 0x0000000000017941 */ /* 0x000fea0003800000 */
.L_x_94:
[----:B-----5:R-:W-:Y:S01]  /*4660*/  IMAD.U32 R4, R116, 0x10000, RZ ;  /* 0x0001000074047824 */ /* 0x020fe200078e00ff */
[----:B------:R-:W-:Y:S01]  /*4670*/  ISETP.GT.AND P6, PT, R3, 0x88, P6 ;  /* 0x000000880300780c */ /* 0x000fe200037c4270 */
[----:B------:R-:W-:Y:S01]  /*4680*/  @P4 IMAD.MOV.U32 R5, RZ, RZ, R15 ;  /* 0x000000ffff054224 */ /* 0x000fe200078e000f */
[----:B------:R-:W-:Y:S01]  /*4690*/  BSSY B1, `(.L_x_96) ;  /* 0x0000009000017945 */ /* 0x000fe20003800000 */
[----:B------:R-:W-:-:S04]  /*46a0*/  FMUL R4, R4, R91 ;  /* 0x0000005b04047220 */ /* 0x000fc80000400000 */
[----:B------:R-:W-:-:S05]  /*46b0*/  FFMA R4, R25, R90, R4 ;  /* 0x0000005a19047223 */ /* 0x000fca0000000004 */
[----:B------:R-:W-:-:S04]  /*46c0*/  F2FP.BF16.F32.PACK_AB R4, RZ, R4 ;  /* 0x00000004ff04723e */ /* 0x000fc800000010ff */
[----:B------:R-:W-:Y:S01]  /*46d0*/  PRMT R8, R4, 0x7610, R8 ;  /* 0x0000761004087816 */ /* 0x000fe20000000008 */
[----:B------:R-:W-:-:S05]  /*46e0*/  @P4 IMAD.MOV.U32 R4, RZ, RZ, R14 ;  /* 0x000000ffff044224 */ /* 0x000fca00078e000e */
[----:B------:R3:W-:Y:S01]  /*46f0*/  @P4 STG.E.U16 desc[UR36][R4.64+0x2], R8 ;  /* 0x0000020804004986 */ /* 0x0007e2000c101524 */
[----:B------:R-:W-:Y:S05]  /*4700*/  @!P6 BRA `(.L_x_97) ;  /* 0x000000000004e947 */ /* 0x000fea0003800000 */
[----:B------:R4:W5:Y:S02]  /*4710*/  LDG.E.LTC128B.U16 R116, desc[UR36][R10.64] ;  /* 0x000000240a747981 */ /* 0x000964000c1e1520 */
.L_x_97:
[----:B------:R-:W-:Y:S05]  /*4720*/  BSYNC B1 ;  /* 0x0000000000017941 */ /* 0x000fea0003800000 */
.L_x_96:
[----:B---3-5:R-:W-:Y:S01]  /*4730*/  IMAD.U32 R4, R116, 0x10000, RZ ;  /* 0x0001000074047824 */ /* 0x028fe200078e00ff */
[----:B------:R-:W-:Y:S01]  /*4740*/  ISETP.NE.AND P4, PT, R119, RZ, PT ;  /* 0x000000ff7700720c */ /* 0x000fe20003f85270 */
[----:B------:R-:W-:Y:S02]  /*4750*/  BSSY B1, `(.L_x_98) ;  /* 0x0000008000017945 */ /* 0x000fe40003800000 */
[----:B------:R-:W-:Y:S01]  /*4760*/  FMUL R5, R4, R91 ;  /* 0x0000005b04057220 */ /* 0x000fe20000400000 */
[----:B------:R-:W-:-:S03]  /*4770*/  ISETP.GT.AND P4, PT, R3, 0x88, P4 ;  /* 0x000000880300780c */ /* 0x000fc60002784270 */
[----:B------:R-:W-:-:S05]  /*4780*/  FFMA R5, R26, R90, R5 ;  /* 0x0000005a1a057223 */ /* 0x000fca0000000005 */
[----:B------:R-:W-:-:S05]  /*4790*/  F2FP.BF16.F32.PACK_AB R5, RZ, R5 ;  /* 0x00000005ff05723e */ /* 0x000fca00000010ff */
[----:B------:R3:W-:Y:S01]  /*47a0*/  @P6 STG.E.U16 desc[UR36][R64.64], R5 ;  /* 0x0000000540006986 */ /* 0x0007e2000c101524 */
[----:B------:R-:W-:Y:S05]  /*47b0*/  @!P4 BRA `(.L_x_99) ;  /* 0x000000000004c947 */ /* 0x000fea0003800000 */
[----:B------:R0:W5:Y:S02]  /*47c0*/  LDG.E.LTC128B.U16 R116, desc[UR36][R12.64+0x2] ;  /* 0x000002240c747981 */ /* 0x000164000c1e1520 */
.L_x_99:
[----:B------:R-:W-:Y:S05]  /*47d0*/  BSYNC B1 ;  /* 0x0000000000017941 */ /* 0x000fea0003800000 */
.L_x_98:
[----:B-----5:R-:W-:Y:S01]  /*47e0*/  IMAD.U32 R4, R116, 0x10000, RZ ;  /* 0x0001000074047824 */ /* 0x020fe200078e00ff */
[----:B------:R-:W-:Y:S01]  /*47f0*/  ISETP.NE.AND P6, PT, R117, RZ, PT ;  /* 0x000000ff7500720c */ /* 0x000fe20003fc5270 */
[----:B------:R-:W-:Y:S02]  /*4800*/  BSSY B1, `(.L_x_100) ;  /* 0x0000008000017945 */ /* 0x000fe40003800000 */
[----:B------:R-:W-:-:S04]  /*4810*/  FMUL R4, R4, R91 ;  /* 0x0000005b04047220 */ /* 0x000fc80000400000 */
[----:B------:R-:W-:-:S05]  /*4820*/  FFMA R4, R27, R90, R4 ;  /* 0x0000005a1b047223 */ /* 0x000fca0000000004 */
[----:B------:R-:W-:-:S05]  /*4830*/  F2FP.BF16.F32.PACK_AB R4, RZ, R4 ;  /* 0x00000004ff04723e */ /* 0x000fca00000010ff */
[----:B------:R0:W-:Y:S01]  /*4840*/  @P4 STG.E.U16 desc[UR36][R66.64+0x2], R4 ;  /* 0x0000020442004986 */ /* 0x0001e2000c101524 */
[----:B------:R-:W-:-:S13]  /*4850*/  ISETP.GT.AND P4, PT, R3, 0x80, P6 ;  /* 0x000000800300780c */ /* 0x000fda0003784270 */
[----:B0-----:R-:W-:Y:S05]  /*4860*/  @!P4 BRA `(.L_x_101) ;  /* 0x000000000004c947 */ /* 0x001fea0003800000 */
[----:B------:R0:W5:Y:S02]  /*4870*/  LDG.E.LTC128B.U16 R116, desc[UR36][R60.64+0x10] ;  /* 0x000010243c747981 */ /* 0x000164000c1e1520 */
.L_x_101:
[----:B------:R-:W-:Y:S05]  /*4880*/  BSYNC B1 ;  /* 0x0000000000017941 */ /* 0x000fea0003800000 */
.L_x_100:
[----:B-----5:R-:W-:Y:S01]  /*4890*/  IMAD.U32 R4, R116, 0x10000, RZ ;  /* 0x0001000074047824 */ /* 0x020fe200078e00ff */
[----:B------:R-:W-:Y:S01]  /*48a0*/  ISETP.NE.AND P6, PT, R120, RZ, PT ;  /* 0x000000ff7800720c */ /* 0x000fe20003fc5270 */
[----:B------:R-:W-:Y:S02]  /*48b0*/  BSSY B1, `(.L_x_102) ;  /* 0x000000b000017945 */ /* 0x000fe40003800000 */
[----:B---3--:R-:W-:Y:S01]  /*48c0*/  FMUL R5, R4, R91 ;  /* 0x0000005b04057220 */ /* 0x008fe20000400000 */
[----:B------:R-:W-:-:S03]  /*48d0*/  @P4 IMAD.MOV.U32 R4, RZ, RZ, R14 ;  /* 0x000000ffff044224 */ /* 0x000fc600078e000e */
[----:B------:R-:W-:-:S05]  /*48e0*/  FFMA R5, R28, R90, R5 ;  /* 0x0000005a1c057223 */ /* 0x000fca0000000005 */
[----:B------:R-:W-:-:S04]  /*48f0*/  F2FP.BF16.F32.PACK_AB R5, RZ, R5 ;  /* 0x00000005ff05723e */ /* 0x000fc800000010ff */
[----:B------:R-:W-:Y:S01]  /*4900*/  PRMT R8, R5, 0x7610, R8 ;  /* 0x0000761005087816 */ /* 0x000fe20000000008 */
[----:B------:R-:W-:-:S05]  /*4910*/  @P4 IMAD.MOV.U32 R5, RZ, RZ, R15 ;  /* 0x000000ffff054224 */ /* 0x000fca00078e000f */
[----:B------:R3:W-:Y:S01]  /*4920*/  @P4 STG.E.U16 desc[UR36][R4.64+0x10], R8 ;  /* 0x0000100804004986 */ /* 0x0007e2000c101524 */
[----:B------:R-:W-:-:S13]  /*4930*/  ISETP.GT.AND P4, PT, R3, 0x80, P6 ;  /* 0x000000800300780c */ /* 0x000fda0003784270 */
[----:B---3--:R-:W-:Y:S05]  /*4940*/  @!P4 BRA `(.L_x_103) ;  /* 0x000000000004c947 */ /* 0x008fea0003800000 */
[----:B------:R3:W5:Y:S02]  /*4950*/  LDG.E.LTC128B.U16 R116, desc[UR36][R60.64+0x12] ;  /* 0x000012243c747981 */ /* 0x000764000c1e1520 */
.L_x_103:
[----:B------:R-:W-:Y:S05]  /*4960*/  BSYNC B1 ;  /* 0x0000000000017941 */ /* 0x000fea0003800000 */
.L_x_102:
[----:B-----5:R-:W-:Y:S01]  /*4970*/  IMAD.U32 R4, R116, 0x10000, RZ ;  /* 0x0001000074047824 */ /* 0x020fe200078e00ff */
[----:B------:R-:W-:Y:S01]  /*4980*/  BSSY B1, `(.L_x_104) ;  /* 0x000000c000017945 */ /* 0x000fe20003800000 */
[----:B------:R-:W-:Y:S02]  /*4990*/  @P4 IMAD.MOV.U32 R5, RZ, RZ, R15 ;  /* 0x000000ffff054224 */ /* 0x000fe400078e000f */
[----:B------:R-:W-:-:S04]  /*49a0*/  FMUL R4, R4, R91 ;  /* 0x0000005b04047220 */ /* 0x000fc80000400000 */
[----:B------:R-:W-:-:S05]  /*49b0*/  FFMA R4, R29, R90, R4 ;  /* 0x0000005a1d047223 */ /* 0x000fca0000000004 */
[----:B------:R-:W-:-:S04]  /*49c0*/  F2FP.BF16.F32.PACK_AB R4, RZ, R4 ;  /* 0x00000004ff04723e */ /* 0x000fc800000010ff */
[----:B------:R-:W-:Y:S01]  /*49d0*/  PRMT R8, R4, 0x7610, R8 ;  /* 0x0000761004087816 */ /* 0x000fe20000000008 */
[----:B------:R-:W-:-:S05]  /*49e0*/  @P4 IMAD.MOV.U32 R4, RZ, RZ, R14 ;  /* 0x000000ffff044224 */ /* 0x000fca00078e000e */
[----:B------:R0:W-:Y:S01]  /*49f0*/  @P4 STG.E.U16 desc[UR36][R4.64+0x12], R8 ;  /* 0x0000120804004986 */ /* 0x0001e2000c101524 */
[----:B------:R-:W-:-:S04]  /*4a00*/  ISETP.NE.AND P4, PT, R117, RZ, PT ;  /* 0x000000ff7500720c */ /* 0x000fc80003f85270 */
[----:B------:R-:W-:-:S13]  /*4a10*/  ISETP.GT.AND P4, PT, R3, 0x88, P4 ;  /* 0x000000880300780c */ /* 0x000fda0002784270 */
[----:B0-----:R-:W-:Y:S05]  /*4a20*/  @!P4 BRA `(.L_x_105) ;  /* 0x000000000004c947 */ /* 0x001fea0003800000 */
[----:B------:R0:W5:Y:S02]  /*4a30*/  LDG.E.LTC128B.U16 R116, desc[UR36][R12.64+0x10] ;  /* 0x000010240c747981 */ /* 0x000164000c1e1520 */
.L_x_105:
[----:B------:R-:W-:Y:S05]  /*4a40*/  BSYNC B1 ;  /* 0x0000000000017941 */ /* 0x000fea0003800000 */
.L_x_104:
        /* <DEDUP_REMOVED lines=9> */
.L_x_107:
[----:B------:R-:W-:Y:S05]  /*4ae0*/  BSYNC B1 ;  /* 0x0000000000017941 */ /* 0x000fea0003800000 */
.L_x_106:
[----:B-----5:R-:W-:Y:S01]  /*4af0*/  IMAD.U32 R4, R116, 0x10000, RZ ;  /* 0x0001000074047824 */ /* 0x020fe200078e00ff */
[----:B------:R-:W-:Y:S01]  /*4b00*/  ISETP.NE.AND P6, PT, R121, RZ, PT ;  /* 0x000000ff7900720c */ /* 0x000fe20003fc5270 */
        /* <DEDUP_REMOVED lines=8> */
[----:B------:R-:W-:-:S13]  /*4b90*/  ISETP.GT.AND P4, PT, R3, 0x80, P6 ;  /* 0x000000800300780c */ /* 0x000fda0003784270 */
[----:B0-----:R-:W-:Y:S05]  /*4ba0*/  @!P4 BRA `(.L_x_109) ;  /* 0x000000000004c947 */ /* 0x001fea0003800000 */
[----:B------:R0:W5:Y:S02]  /*4bb0*/  LDG.E.LTC128B.U16 R116, desc[UR36][R60.64+0x20] ;  /* 0x000020243c747981 */ /* 0x000164000c1e1520 */
.L_x_109:
[----:B------:R-:W-:Y:S05]  /*4bc0*/  BSYNC B1 ;  /* 0x0000000000017941 */ /* 0x000fea0003800000 */
.L_x_108:
[----:B-----5:R-:W-:Y:S01]  /*4bd0*/  IMAD.U32 R4, R116, 0x10000, RZ ;  /* 0x0001000074047824 */ /* 0x020fe200078e00ff */
[----:B------:R-:W-:Y:S01]  /*4be0*/  ISETP.NE.AND P6, PT, R103, RZ, PT ;  /* 0x000000ff6700720c */ /* 0x000fe20003fc5270 */
[----:B------:R-:W-:Y:S02]  /*4bf0*/  BSSY B1, `(.L_x_110) ;  /* 0x000000b000017945 */ /* 0x000fe40003800000 */
[----:B------:R-:W-:Y:S01]  /*4c00*/  FMUL R5, R4, R91 ;  /* 0x0000005b04057220 */ /* 0x000fe20000400000 */
[----:B------:R-:W-:-:S03]  /*4c10*/  @P4 IMAD.MOV.U32 R4, RZ, RZ, R14 ;  /* 0x000000ffff044224 */ /* 0x000fc600078e000e */
        /* <DEDUP_REMOVED lines=8> */
.L_x_111:
[----:B------:R-:W-:Y:S05]  /*4ca0*/  BSYNC B1 ;  /* 0x0000000000017941 */ /* 0x000fea0003800000 */
.L_x_110:
        /* <DEDUP_REMOVED lines=13> */
.L_x_113:
[----:B------:R-:W-:Y:S05]  /*4d80*/  BSYNC B1 ;  /* 0x0000000000017941 */ /* 0x000fea0003800000 */
.L_x_112:
[----:B-----5:R-:W-:Y:S01]  /*4d90*/  IMAD.U32 R4, R116, 0x10000, RZ ;  /* 0x0001000074047824 */ /* 0x020fe200078e00ff */
[----:B------:R-:W-:Y:S03]  /*4da0*/  BSSY B1, `(.L_x_114) ;  /* 0x000000b000017945 */ /* 0x000fe60003800000 */
        /* <DEDUP_REMOVED lines=10> */
.L_x_115:
[----:B------:R-:W-:Y:S05]  /*4e50*/  BSYNC B1 ;  /* 0x0000000000017941 */ /* 0x000fea0003800000 */
.L_x_114:
        /* <DEDUP_REMOVED lines=13> */
.L_x_117:
[----:B------:R-:W-:Y:S05]  /*4f30*/  BSYNC B1 ;  /* 0x0000000000017941 */ /* 0x000fea0003800000 */
.L_x_116:
        /* <DEDUP_REMOVED lines=13> */
.L_x_119:
[----:B------:R-:W-:Y:S05]  /*5010*/  BSYNC B1 ;  /* 0x0000000000017941 */ /* 0x000fea0003800000 */
.L_x_118:
        /* <DEDUP_REMOVED lines=13> */
.L_x_121:
[----:B------:R-:W-:Y:S05]  /*50f0*/  BSYNC B1 ;  /* 0x0000000000017941 */ /* 0x000fea0003800000 */
.L_x_120:
        /* <DEDUP_REMOVED lines=12> */
.L_x_123:
[----:B------:R-:W-:Y:S05]  /*51c0*/  BSYNC B1 ;  /* 0x0000000000017941 */ /* 0x000fea0003800000 */
.L_x_122:
        /* <DEDUP_REMOVED lines=13> */
.L_x_125:
[----:B------:R-:W-:Y:S05]  /*52a0*/  BSYNC B1 ;  /* 0x0000000000017941 */ /* 0x000fea0003800000 */
.L_x_124:
        /* <DEDUP_REMOVED lines=13> */
.L_x_127:
[----:B------:R-:W-:Y:S05]  /*5380*/  BSYNC B1 ;  /* 0x0000000000017941 */ /* 0x000fea0003800000 */
.L_x_126:
        /* <DEDUP_REMOVED lines=13> */
.L_x_129:
[----:B------:R-:W-:Y:S05]  /*5460*/  BSYNC B1 ;  /* 0x0000000000017941 */ /* 0x000fea0003800000 */
.L_x_128:
        /* <DEDUP_REMOVED lines=12> */
.L_x_131:
[----:B------:R-:W-:Y:S05]  /*5530*/  BSYNC B1 ;  /* 0x0000000000017941 */ /* 0x000fea0003800000 */
.L_x_130:
        /* <DEDUP_REMOVED lines=13> */
.L_x_133:
[----:B------:R-:W-:Y:S05]  /*5610*/  BSYNC B1 ;  /* 0x0000000000017941 */ /* 0x000fea0003800000 */
.L_x_132:
        /* <DEDUP_REMOVED lines=12> */
.L_x_135:
[----:B------:R-:W-:Y:S05]  /*56e0*/  BSYNC B1 ;  /* 0x0000000000017941 */ /* 0x000fea0003800000 */
.L_x_134:
        /* <DEDUP_REMOVED lines=12> */
.L_x_137:
[----:B------:R-:W-:Y:S05]  /*57b0*/  BSYNC B1 ;  /* 0x0000000000017941 */ /* 0x000fea0003800000 */
.L_x_136:
[----:B-----5:R-:W-:Y:S01]  /*57c0*/  IMAD.U32 R4, R116, 0x10000, RZ ;  /* 0x0001000074047824 */ /* 0x020fe200078e00ff */
[----:B------:R-:W-:Y:S01]  /*57d0*/  ISETP.GT.AND P5, PT, R3, 0x88, P5 ;  /* 0x000000880300780c */ /* 0x000fe20002fa4270 */
        /* <DEDUP_REMOVED lines=8> */
[----:B------:R-:W-:Y:S05]  /*5860*/  @!P5 BRA `(.L_x_139) ;  /* 0x000000000004d947 */ /* 0x000fea0003800000 */
[----:B------:R0:W5:Y:S02]  /*5870*/  LDG.E.LTC128B.U16 R116, desc[UR36][R12.64+0x52] ;  /* 0x000052240c747981 */ /* 0x000164000c1e1520 */
.L_x_139:
[----:B------:R-:W-:Y:S05]  /*5880*/  BSYNC B1 ;  /* 0x0000000000017941 */ /* 0x000fea0003800000 */
.L_x_138:
[----:B0----5:R-:W-:Y:S01]  /*5890*/  IMAD.U32 R4, R116, 0x10000, RZ ;  /* 0x0001000074047824 */ /* 0x021fe200078e00ff */
        /* <DEDUP_REMOVED lines=11> */
.L_x_141:
[----:B------:R-:W-:Y:S05]  /*5950*/  BSYNC B1 ;  /* 0x0000000000017941 */ /* 0x000fea0003800000 */
.L_x_140:
[----:B0----5:R-:W-:Y:S01]  /*5960*/  IMAD.U32 R4, R116, 0x10000, RZ ;  /* 0x0001000074047824 */ /* 0x021fe200078e00ff */
        /* <DEDUP_REMOVED lines=11> */
.L_x_143:
[----:B------:R-:W-:Y:S05]  /*5a20*/  BSYNC B1 ;  /* 0x0000000000017941 */ /* 0x000fea0003800000 */
.L_x_142:
        /* <DEDUP_REMOVED lines=12> */
.L_x_145:
[----:B------:R-:W-:Y:S05]  /*5af0*/  BSYNC B1 ;  /* 0x0000000000017941 */ /* 0x000fea0003800000 */
.L_x_144:
        /* <DEDUP_REMOVED lines=12> */
.L_x_147:
[----:B------:R-:W-:Y:S05]  /*5bc0*/  BSYNC B1 ;  /* 0x0000000000017941 */ /* 0x000fea0003800000 */
.L_x_146:
        /* <DEDUP_REMOVED lines=12> */
.L_x_149:
[----:B------:R-:W-:Y:S05]  /*5c90*/  BSYNC B1 ;  /* 0x0000000000017941 */ /* 0x000fea0003800000 */
.L_x_148:
        /* <DEDUP_REMOVED lines=12> */
.L_x_151:
[----:B------:R-:W-:Y:S05]  /*5d60*/  BSYNC B1 ;  /* 0x0000000000017941 */ /* 0x000fea0003800000 */
.L_x_150:
        /* <DEDUP_REMOVED lines=9> */
.L_x_153:
[----:B------:R-:W-:Y:S05]  /*5e00*/  BSYNC B1 ;  /* 0x0000000000017941 */ /* 0x000fea0003800000 */
.L_x_152:
        /* <DEDUP_REMOVED lines=12> */
.L_x_155:
[----:B------:R-:W-:Y:S05]  /*5ed0*/  BSYNC B1 ;  /* 0x0000000000017941 */ /* 0x000fea0003800000 */
.L_x_154:
[----:B------:R-:W-:Y:S05]  /*5ee0*/  @!P0 BRA `(.L_x_156) ;  /* 0x0000001400848947 */ /* 0x000fea0003800000 */
[----:B-----5:R-:W-:-:S04]  /*5ef0*/  IMAD.U32 R116, R116, 0x10000, RZ ;  /* 0x0001000074747824 */ /* 0x020fc800078e00ff */
[----:B------:R-:W-:-:S04]  /*5f00*/  FMUL R116, R116, R91 ;  /* 0x0000005b74747220 */ /* 0x000fc80000400000 */
[----:B------:R-:W-:-:S05]  /*5f10*/  FFMA R116, R55, R90, R116 ;  /* 0x0000005a37747223 */ /* 0x000fca0000000074 */
[----:B------:R-:W-:-:S05]  /*5f20*/  F2FP.BF16.F32.PACK_AB R116, RZ, R116 ;  /* 0x00000074ff74723e */ /* 0x000fca00000010ff */
[----:B------:R0:W-:Y:S01]  /*5f30*/  STG.E.U16 desc[UR36][R6.64+0x72], R116 ;  /* 0x0000727406007986 */ /* 0x0001e2000c101524 */
[----:B------:R-:W-:Y:S05]  /*5f40*/  BRA `(.L_x_156) ;  /* 0x00000014006c7947 */ /* 0x000fea0003800000 */
.L_x_33:
[----:B------:R-:W-:Y:S01]  /*5f50*/  ULDC.64 UR4, c[0x0][0x5c0] ;  /* 0x0001700000047ab9 */ /* 0x000fe20000000a00 */
[-C--:B------:R-:W-:Y:S01]  /*5f60*/  FMUL R56, R56, R90.reuse ;  /* 0x0000005a38387220 */ /* 0x080fe20000400000 */
[----:B------:R-:W-:Y:S01]  /*5f70*/  LEA R10, P1, R112, UR4, 0x1 ;  /* 0x00000004700a7c11 */ /* 0x000fe2000f8208ff */
[----:B------:R-:W-:Y:S01]  /*5f80*/  IMAD.SHL.U32 R7, R96, 0x2, RZ ;  /* 0x0000000260077824 */ /* 0x000fe200078e00ff */
[----:B------:R-:W-:Y:S01]  /*5f90*/  ISETP.GT.AND P3, PT, R4, 0x1, PT ;  /* 0x000000010400780c */ /* 0x000fe20003f64270 */
[----:B------:R-:W-:Y:S01]  /*5fa0*/  FMUL R57, R57, R90 ;  /* 0x0000005a39397220 */ /* 0x000fe20000400000 */
[----:B------:R-:W-:Y:S01]  /*5fb0*/  F2FP.BF16.F32.PACK_AB R56, RZ, R56 ;  /* 0x00000038ff38723e */ /* 0x000fe200000010ff */
[-C--:B------:R-:W-:Y:S01]  /*5fc0*/  FMUL R58, R58, R90.reuse ;  /* 0x0000005a3a3a7220 */ /* 0x080fe20000400000 */
[----:B------:R-:W-:Y:S01]  /*5fd0*/  LEA.HI.X R11, R112, UR5, R115, 0x1, P1 ;  /* 0x00000005700b7c11 */ /* 0x000fe200088f0c73 */
[-C--:B------:R-:W-:Y:S01]  /*5fe0*/  FMUL R59, R59, R90.reuse ;  /* 0x0000005a3b3b7220 */ /* 0x080fe20000400000 */
[----:B------:R-:W-:Y:S01]  /*5ff0*/  ISETP.GT.AND P1, PT, R3, RZ, P3 ;  /* 0x000000ff0300720c */ /* 0x000fe20001f24270 */
[----:B------:R-:W-:Y:S01]  /*6000*/  IMAD.SHL.U32 R23, R97, 0x2, RZ ;  /* 0x0000000261177824 */ /* 0x000fe200078e00ff */
[----:B------:R-:W-:Y:S01]  /*6010*/  ISETP.GT.AND P2, PT, R3, 0x8, P6 ;  /* 0x000000080300780c */ /* 0x000fe20003744270 */
[----:B------:R-:W-:Y:S01]  /*6020*/  @P0 STG.E.U16 desc[UR36][R10.64], R56 ;  /* 0x000000380a000986 */ /* 0x000fe2000c101524 */
[----:B------:R-:W-:Y:S01]  /*6030*/  SHF.L.U64.HI R5, R96, 0x1, R95 ;  /* 0x0000000160057819 */ /* 0x000fe2000001025f */
[----:B------:R-:W-:Y:S01]  /*6040*/  FMUL R60, R60, R90 ;  /* 0x0000005a3c3c7220 */ /* 0x000fe20000400000 */
[----:B------:R-:W-:Y:S01]  /*6050*/  IADD3 R8, P0, R7, R10, RZ ;  /* 0x0000000a07087210 */ /* 0x000fe20007f1e0ff */
[-C--:B------:R-:W-:Y:S01]  /*6060*/  FMUL R61, R61, R90.reuse ;  /* 0x0000005a3d3d7220 */ /* 0x080fe20000400000 */
[----:B------:R-:W-:Y:S01]  /*6070*/  F2FP.BF16.F32.PACK_AB R57, RZ, R57 ;  /* 0x00000039ff39723e */ /* 0x000fe200000010ff */
[----:B------:R-:W-:Y:S01]  /*6080*/  FMUL R63, R63, R90 ;  /* 0x0000005a3f3f7220 */ /* 0x000fe20000400000 */
[----:B------:R-:W-:Y:S01]  /*6090*/  F2FP.BF16.F32.PACK_AB R58, RZ, R58 ;  /* 0x0000003aff3a723e */ /* 0x000fe200000010ff */
[----:B------:R-:W-:Y:S01]  /*60a0*/  IMAD.X R9, R5, 0x1, R11, P0 ;  /* 0x0000000105097824 */ /* 0x000fe200000e060b */
[----:B------:R-:W-:Y:S01]  /*60b0*/  ISETP.GT.AND P0, PT, R3, 0x8, P3 ;  /* 0x000000080300780c */ /* 0x000fe20001f04270 */
[----:B------:R-:W-:Y:S01]  /*60c0*/  @P1 STG.E.U16 desc[UR36][R10.64+0x2], R57 ;  /* 0x000002390a001986 */ /* 0x000fe2000c101524 */
[----:B------:R-:W-:Y:S01]  /*60d0*/  F2FP.BF16.F32.PACK_AB R59, RZ, R59 ;  /* 0x0000003bff3b723e */ /* 0x000fe200000010ff */
[----:B------:R-:W-:Y:S01]  /*60e0*/  FMUL R62, R62, R90 ;  /* 0x0000005a3e3e7220 */ /* 0x000fe20000400000 */
[----:B------:R-:W-:Y:S01]  /*60f0*/  SHF.L.U64.HI R13, R97, 0x1, R94 ;  /* 0x00000001610d7819 */ /* 0x000fe2000001025e */
[----:B------:R-:W-:Y:S01]  /*6100*/  @P2 STG.E.U16 desc[UR36][R8.64], R58 ;  /* 0x0000003a08002986 */ /* 0x000fe2000c101524 */
[----:B------:R-:W-:Y:S01]  /*6110*/  IADD3 R6, P1, P2, R23, R10, R7 ;  /* 0x0000000a17067210 */ /* 0x000fe20007a3e007 */
[-C--:B------:R-:W-:Y:S01]  /*6120*/  FMUL R64, R64, R90.reuse ;  /* 0x0000005a40407220 */ /* 0x080fe20000400000 */
[C---:B------:R-:W-:Y:S01]  /*6130*/  ISETP.GT.AND P4, PT, R4.reuse, 0x8, PT ;  /* 0x000000080400780c */ /* 0x040fe20003f84270 */
[-C--:B------:R-:W-:Y:S01]  /*6140*/  FMUL R65, R65, R90.reuse ;  /* 0x0000005a41417220 */ /* 0x080fe20000400000 */
[----:B------:R-:W-:Y:S01]  /*6150*/  ISETP.GT.AND P3, PT, R4, 0x9, PT ;  /* 0x000000090400780c */ /* 0x000fe20003f64270 */
[-C--:B------:R-:W-:Y:S01]  /*6160*/  FMUL R66, R66, R90.reuse ;  /* 0x0000005a42427220 */ /* 0x080fe20000400000 */
[----:B------:R-:W-:Y:S01]  /*6170*/  IADD3.X R7, R13, R11, R5, P1, P2 ;  /* 0x0000000b0d077210 */ /* 0x000fe20000fe4405 */
[----:B------:R-:W-:Y:S01]  /*6180*/  @P0 STG.E.U16 desc[UR36][R8.64+0x2], R59 ;  /* 0x0000023b08000986 */ /* 0x000fe2000c101524 */
[----:B------:R-:W-:Y:S01]  /*6190*/  ISETP.GT.AND P1, PT, R3, RZ, P4 ;  /* 0x000000ff0300720c */ /* 0x000fe20002724270 */
[-C--:B------:R-:W-:Y:S01]  /*61a0*/  FMUL R67, R67, R90.reuse ;  /* 0x0000005a43437220 */ /* 0x080fe20000400000 */
[----:B------:R-:W-:Y:S01]  /*61b0*/  ISETP.GT.AND P0, PT, R3, RZ, P3 ;  /* 0x000000ff0300720c */ /* 0x000fe20001f04270 */
[----:B------:R-:W-:Y:S01]  /*61c0*/  FMUL R68, R68, R90 ;  /* 0x0000005a44447220 */ /* 0x000fe20000400000 */
[----:B------:R-:W-:Y:S01]  /*61d0*/  F2FP.BF16.F32.PACK_AB R60, RZ, R60 ;  /* 0x0000003cff3c723e */ /* 0x000fe200000010ff */
[-C--:B------:R-:W-:Y:S01]  /*61e0*/  FMUL R69, R69, R90.reuse ;  /* 0x0000005a45457220 */ /* 0x080fe20000400000 */
[----:B------:R-:W-:Y:S01]  /*61f0*/  F2FP.BF16.F32.PACK_AB R61, RZ, R61 ;  /* 0x0000003dff3d723e */ /* 0x000fe200000010ff */
[-C--:B------:R-:W-:Y:S01]  /*6200*/  FMUL R70, R70, R90.reuse ;  /* 0x0000005a46467220 */ /* 0x080fe20000400000 */
[----:B------:R-:W-:Y:S01]  /*6210*/  F2FP.BF16.F32.PACK_AB R63, RZ, R63 ;  /* 0x0000003fff3f723e */ /* 0x000fe200000010ff */
[----:B------:R-:W-:Y:S01]  /*6220*/  FMUL R71, R71, R90 ;  /* 0x0000005a47477220 */ /* 0x000fe20000400000 */
[----:B------:R-:W-:Y:S01]  /*6230*/  F2FP.BF16.F32.PACK_AB R62, RZ, R62 ;  /* 0x0000003eff3e723e */ /* 0x000fe200000010ff */
[----:B------:R-:W-:Y:S01]  /*6240*/  FMUL R72, R72, R90 ;  /* 0x0000005a48487220 */ /* 0x000fe20000400000 */
[----:B------:R-:W-:Y:S01]  /*6250*/  F2FP.BF16.F32.PACK_AB R64, RZ, R64 ;  /* 0x00000040ff40723e */ /* 0x000fe200000010ff */
[----:B------:R-:W-:Y:S01]  /*6260*/  @P1 STG.E.U16 desc[UR36][R10.64+0x10], R60 ;  /* 0x0000103c0a001986 */ /* 0x000fe2000c101524 */
[----:B------:R-:W-:Y:S01]  /*6270*/  ISETP.GT.AND P1, PT, R3, 0x8, P4 ;  /* 0x000000080300780c */ /* 0x000fe20002724270 */
[-C--:B------:R-:W-:Y:S01]  /*6280*/  FMUL R73, R73, R90.reuse ;  /* 0x0000005a49497220 */ /* 0x080fe20000400000 */
[----:B------:R-:W-:Y:S01]  /*6290*/  ISETP.GT.AND P2, PT, R4, 0x11, PT ;  /* 0x000000110400780c */ /* 0x000fe20003f44270 */
[----:B------:R-:W-:Y:S01]  /*62a0*/  @P0 STG.E.U16 desc[UR36][R10.64+0x12], R61 ;  /* 0x0000123d0a000986 */ /* 0x000fe2000c101524 */
[----:B------:R-:W-:Y:S01]  /*62b0*/  ISETP.GT.AND P0, PT, R3, 0x8, P3 ;  /* 0x000000080300780c */ /* 0x000fe20001f04270 */
[-C--:B------:R-:W-:Y:S01]  /*62c0*/  FMUL R74, R74, R90.reuse ;  /* 0x0000005a4a4a7220 */ /* 0x080fe20000400000 */
[----:B------:R-:W-:Y:S01]  /*62d0*/  ISETP.GT.AND P3, PT, R4, 0x10, PT ;  /* 0x000000100400780c */ /* 0x000fe20003f64270 */
[-C--:B------:R-:W-:Y:S01]  /*62e0*/  FMUL R75, R75, R90.reuse ;  /* 0x0000005a4b4b7220 */ /* 0x080fe20000400000 */
[----:B------:R-:W-:Y:S01]  /*62f0*/  F2FP.BF16.F32.PACK_AB R65, RZ, R65 ;  /* 0x00000041ff41723e */ /* 0x000fe200000010ff */
[----:B------:R-:W-:Y:S01]  /*6300*/  FMUL R76, R76, R90 ;  /* 0x0000005a4c4c7220 */ /* 0x000fe20000400000 */
[----:B------:R-:W-:Y:S01]  /*6310*/  F2FP.BF16.F32.PACK_AB R66, RZ, R66 ;  /* 0x00000042ff42723e */ /* 0x000fe200000010ff */
[----:B------:R-:W-:Y:S01]  /*6320*/  FMUL R77, R77, R90 ;  /* 0x0000005a4d4d7220 */ /* 0x000fe20000400000 */
[----:B------:R-:W-:Y:S01]  /*6330*/  F2FP.BF16.F32.PACK_AB R67, RZ, R67 ;  /* 0x00000043ff43723e */ /* 0x000fe200000010ff */
[----:B------:R-:W-:Y:S01]  /*6340*/  @P1 STG.E.U16 desc[UR36][R8.64+0x10], R62 ;  /* 0x0000103e08001986 */ /* 0x000fe2000c101524 */
[----:B------:R-:W-:Y:S01]  /*6350*/  F2FP.BF16.F32.PACK_AB R68, RZ, R68 ;  /* 0x00000044ff44723e */ /* 0x000fe200000010ff */
[-C--:B------:R-:W-:Y:S01]  /*6360*/  FMUL R78, R78, R90.reuse ;  /* 0x0000005a4e4e7220 */ /* 0x080fe20000400000 */
[----:B------:R-:W-:Y:S01]  /*6370*/  ISETP.GT.AND P1, PT, R4, 0x19, PT ;  /* 0x000000190400780c */ /* 0x000fe20003f24270 */
[----:B------:R-:W-:Y:S01]  /*6380*/  @P0 STG.E.U16 desc[UR36][R8.64+0x12], R63 ;  /* 0x0000123f08000986 */ /* 0x000fe2000c101524 */
[----:B------:R-:W-:Y:S01]  /*6390*/  ISETP.GT.AND P0, PT, R3, RZ, P3 ;  /* 0x000000ff0300720c */ /* 0x000fe20001f04270 */
[-C--:B------:R-:W-:Y:S01]  /*63a0*/  FMUL R79, R79, R90.reuse ;  /* 0x0000005a4f4f7220 */ /* 0x080fe20000400000 */
[----:B------:R-:W-:Y:S01]  /*63b0*/  F2FP.BF16.F32.PACK_AB R69, RZ, R69 ;  /* 0x00000045ff45723e */ /* 0x000fe200000010ff */
[----:B------:R-:W-:Y:S01]  /*63c0*/  FMUL R80, R80, R90 ;  /* 0x0000005a50507220 */ /* 0x000fe20000400000 */
[----:B------:R-:W-:Y:S01]  /*63d0*/  F2FP.BF16.F32.PACK_AB R70, RZ, R70 ;  /* 0x00000046ff46723e */ /* 0x000fe200000010ff */
        /* <DEDUP_REMOVED lines=8> */
[----:B------:R-:W-:Y:S01]  /*6460*/  @P0 STG.E.U16 desc[UR36][R10.64+0x20], R64 ;  /* 0x000020400a000986 */ /* 0x000fe2000c101524 */
[----:B------:R-:W-:Y:S01]  /*6470*/  ISETP.GT.AND P0, PT, R3, RZ, P2 ;  /* 0x000000ff0300720c */ /* 0x000fe20001704270 */
[-C--:B------:R-:W-:Y:S01]  /*6480*/  FMUL R85, R85, R90.reuse ;  /* 0x0000005a55557220 */ /* 0x080fe20000400000 */
[----:B------:R-:W-:Y:S01]  /*6490*/  F2FP.BF16.F32.PACK_AB R75, RZ, R75 ;  /* 0x0000004bff4b723e */ /* 0x000fe200000010ff */
[-C--:B------:R-:W-:Y:S01]  /*64a0*/  FMUL R86, R86, R90.reuse ;  /* 0x0000005a56567220 */ /* 0x080fe20000400000 */
[----:B------:R-:W-:Y:S01]  /*64b0*/  ISETP.GT.AND P5, PT, R4, 0x28, PT ;  /* 0x000000280400780c */ /* 0x000fe20003fa4270 */
[----:B------:R-:W-:Y:S01]  /*64c0*/  FMUL R87, R87, R90 ;  /* 0x0000005a57577220 */ /* 0x000fe20000400000 */
[----:B------:R-:W-:Y:S01]  /*64d0*/  F2FP.BF16.F32.PACK_AB R76, RZ, R76 ;  /* 0x0000004cff4c723e */ /* 0x000fe200000010ff */
[-C--:B------:R-:W-:Y:S01]  /*64e0*/  FMUL R24, R24, R90.reuse ;  /* 0x0000005a18187220 */ /* 0x080fe20000400000 */
[----:B------:R-:W-:Y:S01]  /*64f0*/  ISETP.GT.AND P4, PT, R4, 0x29, PT ;  /* 0x000000290400780c */ /* 0x000fe20003f84270 */
[-C--:B------:R-:W-:Y:S01]  /*6500*/  FMUL R25, R25, R90.reuse ;  /* 0x0000005a19197220 */ /* 0x080fe20000400000 */
[----:B------:R-:W-:Y:S01]  /*6510*/  F2FP.BF16.F32.PACK_AB R77, RZ, R77 ;  /* 0x0000004dff4d723e */ /* 0x000fe200000010ff */
[----:B------:R-:W-:Y:S01]  /*6520*/  FMUL R26, R26, R90 ;  /* 0x0000005a1a1a7220 */ /* 0x000fe20000400000 */
[----:B------:R-:W-:Y:S01]  /*6530*/  F2FP.BF16.F32.PACK_AB R78, RZ, R78 ;  /* 0x0000004eff4e723e */ /* 0x000fe200000010ff */
[----:B------:R-:W-:Y:S01]  /*6540*/  @P0 STG.E.U16 desc[UR36][R10.64+0x22], R65 ;  /* 0x000022410a000986 */ /* 0x000fe2000c101524 */
[----:B------:R-:W-:Y:S01]  /*6550*/  ISETP.GT.AND P0, PT, R3, 0x8, P3 ;  /* 0x000000080300780c */ /* 0x000fe20001f04270 */
[-C--:B------:R-:W-:Y:S01]  /*6560*/  FMUL R27, R27, R90.reuse ;  /* 0x0000005a1b1b7220 */ /* 0x080fe20000400000 */
[----:B------:R-:W-:Y:S01]  /*6570*/  F2FP.BF16.F32.PACK_AB R79, RZ, R79 ;  /* 0x0000004fff4f723e */ /* 0x000fe200000010ff */
[-C--:B------:R-:W-:Y:S01]  /*6580*/  FMUL R28, R28, R90.reuse ;  /* 0x0000005a1c1c7220 */ /* 0x080fe20000400000 */
[----:B------:R-:W-:Y:S01]  /*6590*/  ISETP.GT.AND P3, PT, R4, 0x30, PT ;  /* 0x000000300400780c */ /* 0x000fe20003f64270 */
        /* <DEDUP_REMOVED lines=8> */
[----:B------:R-:W-:Y:S01]  /*6620*/  @P0 STG.E.U16 desc[UR36][R8.64+0x20], R66 ;  /* 0x0000204208000986 */ /* 0x000fe2000c101524 */
[----:B------:R-:W-:Y:S01]  /*6630*/  ISETP.GT.AND P0, PT, R3, 0x8, P2 ;  /* 0x000000080300780c */ /* 0x000fe20001704270 */
[-C--:B------:R-:W-:Y:S01]  /*6640*/  FMUL R33, R33, R90.reuse ;  /* 0x0000005a21217220 */ /* 0x080fe20000400000 */
[----:B------:R-:W-:Y:S01]  /*6650*/  ISETP.GT.AND P2, PT, R4, 0x18, PT ;  /* 0x000000180400780c */ /* 0x000fe20003f44270 */
[----:B------:R-:W-:Y:S01]  /*6660*/  FMUL R34, R34, R90 ;  /* 0x0000005a22227220 */ /* 0x000fe20000400000 */
[----:B------:R-:W-:Y:S01]  /*6670*/  F2FP.BF16.F32.PACK_AB R84, RZ, R84 ;  /* 0x00000054ff54723e */ /* 0x000fe200000010ff */
[-C--:B------:R-:W-:Y:S01]  /*6680*/  FMUL R35, R35, R90.reuse ;  /* 0x0000005a23237220 */ /* 0x080fe20000400000 */
[----:B------:R-:W-:Y:S01]  /*6690*/  P2R R5, PR, RZ, 0x20 ;  /* 0x00000020ff057803 */ /* 0x000fe20000000000 */
[-C--:B------:R-:W-:Y:S01]  /*66a0*/  FMUL R36, R36, R90.reuse ;  /* 0x0000005a24247220 */ /* 0x080fe20000400000 */
[----:B------:R-:W-:Y:S01]  /*66b0*/  F2FP.BF16.F32.PACK_AB R85, RZ, R85 ;  /* 0x00000055ff55723e */ /* 0x000fe200000010ff */
[----:B------:R-:W-:Y:S01]  /*66c0*/  FMUL R37, R37, R90 ;  /* 0x0000005a25257220 */ /* 0x000fe20000400000 */
[----:B------:R-:W-:Y:S01]  /*66d0*/  F2FP.BF16.F32.PACK_AB R86, RZ, R86 ;  /* 0x00000056ff56723e */ /* 0x000fe200000010ff */
[-C--:B------:R-:W-:Y:S01]  /*66e0*/  FMUL R38, R38, R90.reuse ;  /* 0x0000005a26267220 */ /* 0x080fe20000400000 */
[----:B------:R-:W-:Y:S01]  /*66f0*/  F2FP.BF16.F32.PACK_AB R87, RZ, R87 ;  /* 0x00000057ff57723e */ /* 0x000fe200000010ff */
[----:B------:R-:W-:Y:S01]  /*6700*/  @P0 STG.E.U16 desc[UR36][R8.64+0x22], R67 ;  /* 0x0000224308000986 */ /* 0x000fe2000c101524 */
[----:B------:R-:W-:Y:S01]  /*6710*/  ISETP.GT.AND P0, PT, R3, RZ, P2 ;  /* 0x000000ff0300720c */ /* 0x000fe20001704270 */
        /* <DEDUP_REMOVED lines=36> */
[----:B------:R-:W-:Y:S01]  /*6960*/  FMUL R55, R55, R90 ;  /* 0x0000005a37377220 */ /* 0x000fe20000400000 */
[----:B------:R-:W-:-:S02]  /*6970*/  F2FP.BF16.F32.PACK_AB R39, RZ, R39 ;  /* 0x00000027ff27723e */ /* 0x000fc400000010ff */
[----:B------:R-:W-:Y:S01]  /*6980*/  F2FP.BF16.F32.PACK_AB R40, RZ, R40 ;  /* 0x00000028ff28723e */ /* 0x000fe200000010ff */
[----:B------:R-:W-:Y:S01]  /*6990*/  @P0 STG.E.U16 desc[UR36][R8.64+0x30], R70 ;  /* 0x0000304608000986 */ /* 0x000fe2000c101524 */
[----:B------:R-:W-:Y:S02]  /*69a0*/  ISETP.GT.AND P0, PT, R3, 0x8, P1 ;  /* 0x000000080300780c */ /* 0x000fe40000f04270 */
[----:B------:R-:W-:Y:S02]  /*69b0*/  ISETP.GT.AND P1, PT, R4, 0x21, PT ;  /* 0x000000210400780c */ /* 0x000fe40003f24270 */
[----:B------:R-:W-:Y:S02]  /*69c0*/  F2FP.BF16.F32.PACK_AB R41, RZ, R41 ;  /* 0x00000029ff29723e */ /* 0x000fe400000010ff */
[----:B------:R-:W-:Y:S02]  /*69d0*/  F2FP.BF16.F32.PACK_AB R42, RZ, R42 ;  /* 0x0000002aff2a723e */ /* 0x000fe400000010ff */
[----:B------:R-:W-:-:S02]  /*69e0*/  F2FP.BF16.F32.PACK_AB R43, RZ, R43 ;  /* 0x0000002bff2b723e */ /* 0x000fc400000010ff */
[----:B------:R-:W-:Y:S02]  /*69f0*/  F2FP.BF16.F32.PACK_AB R44, RZ, R44 ;  /* 0x0000002cff2c723e */ /* 0x000fe400000010ff */
[----:B------:R-:W-:Y:S01]  /*6a00*/  F2FP.BF16.F32.PACK_AB R45, RZ, R45 ;  /* 0x0000002dff2d723e */ /* 0x000fe200000010ff */
[----:B------:R-:W-:Y:S01]  /*6a10*/  @P0 STG.E.U16 desc[UR36][R8.64+0x32], R71 ;  /* 0x0000324708000986 */ /* 0x000fe2000c101524 */
[----:B------:R-:W-:Y:S02]  /*6a20*/  ISETP.GT.AND P0, PT, R3, RZ, P2 ;  /* 0x000000ff0300720c */ /* 0x000fe40001704270 */
[----:B------:R-:W-:Y:S02]  /*6a30*/  F2FP.BF16.F32.PACK_AB R46, RZ, R46 ;  /* 0x0000002eff2e723e */ /* 0x000fe400000010ff */
[----:B------:R-:W-:Y:S02]  /*6a40*/  F2FP.BF16.F32.PACK_AB R47, RZ, R47 ;  /* 0x0000002fff2f723e */ /* 0x000fe400000010ff */
[----:B------:R-:W-:-:S02]  /*6a50*/  F2FP.BF16.F32.PACK_AB R48, RZ, R48 ;  /* 0x00000030ff30723e */ /* 0x000fc400000010ff */
[----:B------:R-:W-:Y:S02]  /*6a60*/  F2FP.BF16.F32.PACK_AB R49, RZ, R49 ;  /* 0x00000031ff31723e */ /* 0x000fe400000010ff */
[----:B------:R-:W-:Y:S02]  /*6a70*/  F2FP.BF16.F32.PACK_AB R50, RZ, R50 ;  /* 0x00000032ff32723e */ /* 0x000fe400000010ff */
[----:B------:R-:W-:Y:S01]  /*6a80*/  F2FP.BF16.F32.PACK_AB R51, RZ, R51 ;  /* 0x00000033ff33723e */ /* 0x000fe200000010ff */
[----:B------:R-:W-:Y:S01]  /*6a90*/  @P0 STG.E.U16 desc[UR36][R10.64+0x40], R72 ;  /* 0x000040480a000986 */ /* 0x000fe2000c101524 */
[----:B------:R-:W-:Y:S02]  /*6aa0*/  ISETP.GT.AND P0, PT, R3, RZ, P1 ;  /* 0x000000ff0300720c */ /* 0x000fe40000f04270 */
[----:B------:R-:W-:Y:S02]  /*6ab0*/  F2FP.BF16.F32.PACK_AB R52, RZ, R52 ;  /* 0x00000034ff34723e */ /* 0x000fe400000010ff */
[----:B------:R-:W-:-:S02]  /*6ac0*/  F2FP.BF16.F32.PACK_AB R53, RZ, R53 ;  /* 0x00000035ff35723e */ /* 0x000fc400000010ff */
[----:B------:R-:W-:Y:S02]  /*6ad0*/  F2FP.BF16.F32.PACK_AB R54, RZ, R54 ;  /* 0x00000036ff36723e */ /* 0x000fe400000010ff */
[----:B------:R-:W-:-:S05]  /*6ae0*/  F2FP.BF16.F32.PACK_AB R55, RZ, R55 ;  /* 0x00000037ff37723e */ /* 0x000fca00000010ff */
[----:B------:R-:W-:Y:S01]  /*6af0*/  @P0 STG.E.U16 desc[UR36][R10.64+0x42], R73 ;  /* 0x000042490a000986 */ /* 0x000fe2000c101524 */
[----:B------:R-:W-:Y:S02]  /*6b00*/  ISETP.GT.AND P0, PT, R3, 0x8, P2 ;  /* 0x000000080300780c */ /* 0x000fe40001704270 */
[----:B------:R-:W-:-:S11]  /*6b10*/  ISETP.GT.AND P2, PT, R4, 0x38, PT ;  /* 0x000000380400780c */ /* 0x000fd60003f44270 */
[----:B------:R-:W-:Y:S01]  /*6b20*/  @P0 STG.E.U16 desc[UR36][R8.64+0x40], R74 ;  /* 0x0000404a08000986 */ /* 0x000fe2000c101524 */
[----:B------:R-:W-:-:S13]  /*6b30*/  ISETP.GT.AND P0, PT, R3, 0x8, P1 ;  /* 0x000000080300780c */ /* 0x000fda0000f04270 */
[----:B------:R-:W-:Y:S01]  /*6b40*/  @P0 STG.E.U16 desc[UR36][R8.64+0x42], R75 ;  /* 0x0000424b08000986 */ /* 0x000fe2000c101524 */
[----:B------:R-:W-:-:S13]  /*6b50*/  ISETP.GT.AND P0, PT, R3, RZ, P5 ;  /* 0x000000ff0300720c */ /* 0x000fda0002f04270 */
[----:B------:R-:W-:Y:S01]  /*6b60*/  @P0 STG.E.U16 desc[UR36][R10.64+0x50], R76 ;  /* 0x0000504c0a000986 */ /* 0x000fe2000c101524 */
[----:B------:R-:W-:-:S13]  /*6b70*/  ISETP.GT.AND P0, PT, R3, RZ, P4 ;  /* 0x000000ff0300720c */ /* 0x000fda0002704270 */
[----:B------:R-:W-:Y:S01]  /*6b80*/  @P0 STG.E.U16 desc[UR36][R10.64+0x52], R77 ;  /* 0x0000524d0a000986 */ /* 0x000fe2000c101524 */
[----:B------:R-:W-:-:S13]  /*6b90*/  ISETP.GT.AND P0, PT, R3, 0x8, P5 ;  /* 0x000000080300780c */ /* 0x000fda0002f04270 */
[----:B------:R-:W-:Y:S01]  /*6ba0*/  @P0 STG.E.U16 desc[UR36][R8.64+0x50], R78 ;  /* 0x0000504e08000986 */ /* 0x000fe2000c101524 */
[----:B------:R-:W-:-:S13]  /*6bb0*/  ISETP.GT.AND P0, PT, R3, 0x8, P4 ;  /* 0x000000080300780c */ /* 0x000fda0002704270 */
[----:B------:R-:W-:Y:S01]  /*6bc0*/  @P0 STG.E.U16 desc[UR36][R8.64+0x52], R79 ;  /* 0x0000524f08000986 */ /* 0x000fe2000c101524 */
[----:B------:R-:W-:-:S13]  /*6bd0*/  ISETP.GT.AND P0, PT, R3, RZ, P3 ;  /* 0x000000ff0300720c */ /* 0x000fda0001f04270 */
[----:B------:R-:W-:Y:S01]  /*6be0*/  @P0 STG.E.U16 desc[UR36][R10.64+0x60], R80 ;  /* 0x000060500a000986 */ /* 0x000fe2000c101524 */
[----:B------:R-:W-:-:S04]  /*6bf0*/  ISETP.GT.AND P0, PT, R4, 0x31, PT ;  /* 0x000000310400780c */ /* 0x000fc80003f04270 */
[----:B------:R-:W-:-:S13]  /*6c00*/  ISETP.GT.AND P1, PT, R3, RZ, P0 ;  /* 0x000000ff0300720c */ /* 0x000fda0000724270 */
[----:B------:R-:W-:Y:S01]  /*6c10*/  @P1 STG.E.U16 desc[UR36][R10.64+0x62], R81 ;  /* 0x000062510a001986 */ /* 0x000fe2000c101524 */
[----:B------:R-:W-:-:S13]  /*6c20*/  ISETP.GT.AND P1, PT, R3, 0x8, P3 ;  /* 0x000000080300780c */ /* 0x000fda0001f24270 */
[----:B------:R-:W-:Y:S01]  /*6c30*/  @P1 STG.E.U16 desc[UR36][R8.64+0x60], R82 ;  /* 0x0000605208001986 */ /* 0x000fe2000c101524 */
[----:B------:R-:W-:-:S13]  /*6c40*/  ISETP.GT.AND P1, PT, R3, 0x8, P0 ;  /* 0x000000080300780c */ /* 0x000fda0000724270 */
[----:B------:R-:W-:Y:S01]  /*6c50*/  @P1 STG.E.U16 desc[UR36][R8.64+0x62], R83 ;  /* 0x0000625308001986 */ /* 0x000fe2000c101524 */
[----:B------:R-:W-:-:S05]  /*6c60*/  IADD3 R14, P1, R23, R8, RZ ;  /* 0x00000008170e7210 */ /* 0x000fca0007f3e0ff */
[----:B------:R-:W-:Y:S01]  /*6c70*/  IMAD.X R15, R13, 0x1, R9, P1 ;  /* 0x000000010d0f7824 */ /* 0x000fe200008e0609 */
[----:B------:R-:W-:-:S13]  /*6c80*/  ISETP.GT.AND P1, PT, R3, RZ, P2 ;  /* 0x000000ff0300720c */ /* 0x000fda0001724270 */
[----:B------:R-:W-:Y:S01]  /*6c90*/  @P1 STG.E.U16 desc[UR36][R10.64+0x70], R84 ;  /* 0x000070540a001986 */ /* 0x000fe2000c101524 */
[----:B------:R-:W-:-:S05]  /*6ca0*/  IADD3 R20, P1, R23, R8, RZ ;  /* 0x0000000817147210 */ /* 0x000fca0007f3e0ff */
[----:B------:R-:W-:Y:S01]  /*6cb0*/  IMAD.X R21, R13, 0x1, R9, P1 ;  /* 0x000000010d157824 */ /* 0x000fe200008e0609 */
[----:B------:R-:W-:-:S05]  /*6cc0*/  IADD3 R12, P1, R23, R10, RZ ;  /* 0x0000000a170c7210 */ /* 0x000fca0007f3e0ff */
[----:B------:R-:W-:Y:S01]  /*6cd0*/  IMAD.X R13, R13, 0x1, R11, P1 ;  /* 0x000000010d0d7824 */ /* 0x000fe200008e060b */
[----:B------:R-:W-:-:S04]  /*6ce0*/  ISETP.GT.AND P1, PT, R4, 0x39, PT ;  /* 0x000000390400780c */ /* 0x000fc80003f24270 */
[----:B------:R-:W-:-:S13]  /*6cf0*/  ISETP.GT.AND P5, PT, R3, RZ, P1 ;  /* 0x000000ff0300720c */ /* 0x000fda0000fa4270 */
[----:B------:R-:W-:Y:S01]  /*6d00*/  @P5 STG.E.U16 desc[UR36][R10.64+0x72], R85 ;  /* 0x000072550a005986 */ /* 0x000fe2000c101524 */
[----:B------:R-:W-:-:S13]  /*6d10*/  ISETP.GT.AND P5, PT, R3, 0x8, P2 ;  /* 0x000000080300780c */ /* 0x000fda00017a4270 */
[----:B------:R-:W-:Y:S01]  /*6d20*/  @P5 STG.E.U16 desc[UR36][R8.64+0x70], R86 ;  /* 0x0000705608005986 */ /* 0x000fe2000c101524 */
[----:B------:R-:W-:-:S13]  /*6d30*/  ISETP.GT.AND P5, PT, R3, 0x8, P1 ;  /* 0x000000080300780c */ /* 0x000fda0000fa4270 */
[----:B------:R0:W-:Y:S01]  /*6d40*/  @P5 STG.E.U16 desc[UR36][R8.64+0x72], R87 ;  /* 0x0000725708005986 */ /* 0x0001e2000c101524 */
[C---:B------:R-:W-:Y:S02]  /*6d50*/  ISETP.GT.AND P5, PT, R3.reuse, 0x80, P6 ;  /* 0x000000800300780c */ /* 0x040fe400037a4270 */
[----:B------:R-:W-:-:S11]  /*6d60*/  ISETP.GT.AND P6, PT, R3, 0x88, P6 ;  /* 0x000000880300780c */ /* 0x000fd600037c4270 */
[----:B------:R-:W-:Y:S01]  /*6d70*/  @P5 STG.E.U16 desc[UR36][R12.64], R24 ;  /* 0x000000180c005986 */ /* 0x000fe2000c101524 */
[----:B------:R-:W-:-:S04]  /*6d80*/  ISETP.GT.AND P5, PT, R4, 0x1, PT ;  /* 0x000000010400780c */ /* 0x000fc80003fa4270 */
[----:B------:R-:W-:-:S13]  /*6d90*/  ISETP.GT.AND P5, PT, R3, 0x80, P5 ;  /* 0x000000800300780c */ /* 0x000fda0002fa4270 */
[----:B0-----:R-:W-:Y:S02]  /*6da0*/  @P5 IMAD.MOV.U32 R8, RZ, RZ, R12 ;  /* 0x000000ffff085224 */ /* 0x001fe400078e000c */
[----:B------:R-:W-:-:S05]  /*6db0*/  @P5 IMAD.MOV.U32 R9, RZ, RZ, R13 ;  /* 0x000000ffff095224 */ /* 0x000fca00078e000d */
[----:B------:R0:W-:Y:S01]  /*6dc0*/  @P5 STG.E.U16 desc[UR36][R8.64+0x2], R25 ;  /* 0x0000021908005986 */ /* 0x0001e2000c101524 */
[----:B------:R-:W-:-:S03]  /*6dd0*/  ISETP.NE.AND P5, PT, R5, RZ, PT ;  /* 0x000000ff0500720c */ /* 0x000fc60003fa5270 */
[----:B------:R-:W-:Y:S01]  /*6de0*/  @P6 STG.E.U16 desc[UR36][R14.64], R26 ;  /* 0x0000001a0e006986 */ /* 0x000fe2000c101524 */
[----:B------:R-:W-:-:S04]  /*6df0*/  ISETP.GT.AND P6, PT, R4, 0x1, PT ;  /* 0x000000010400780c */ /* 0x000fc80003fc4270 */
[----:B------:R-:W-:-:S13]  /*6e00*/  ISETP.GT.AND P6, PT, R3, 0x88, P6 ;  /* 0x000000880300780c */ /* 0x000fda00037c4270 */
[----:B------:R-:W-:Y:S01]  /*6e10*/  @P6 STG.E.U16 desc[UR36][R20.64+0x2], R27 ;  /* 0x0000021b14006986 */ /* 0x000fe2000c101524 */
[----:B------:R-:W-:-:S04]  /*6e20*/  ISETP.GT.AND P6, PT, R4, 0x8, PT ;  /* 0x000000080400780c */ /* 0x000fc80003fc4270 */
[----:B------:R-:W-:-:S13]  /*6e30*/  ISETP.GT.AND P6, PT, R3, 0x80, P6 ;  /* 0x000000800300780c */ /* 0x000fda00037c4270 */
[----:B0-----:R-:W-:Y:S02]  /*6e40*/  @P6 IMAD.MOV.U32 R8, RZ, RZ, R12 ;  /* 0x000000ffff086224 */ /* 0x001fe400078e000c */
[----:B------:R-:W-:-:S05]  /*6e50*/  @P6 IMAD.MOV.U32 R9, RZ, RZ, R13 ;  /* 0x000000ffff096224 */ /* 0x000fca00078e000d */
[----:B------:R0:W-:Y:S01]  /*6e60*/  @P6 STG.E.U16 desc[UR36][R8.64+0x10], R28 ;  /* 0x0000101c08006986 */ /* 0x0001e2000c101524 */
[----:B------:R-:W-:-:S04]  /*6e70*/  ISETP.GT.AND P6, PT, R4, 0x9, PT ;  /* 0x000000090400780c */ /* 0x000fc80003fc4270 */
[----:B------:R-:W-:-:S13]  /*6e80*/  ISETP.GT.AND P6, PT, R3, 0x80, P6 ;  /* 0x000000800300780c */ /* 0x000fda00037c4270 */
[----:B0-----:R-:W-:Y:S02]  /*6e90*/  @P6 IMAD.MOV.U32 R8, RZ, RZ, R12 ;  /* 0x000000ffff086224 */ /* 0x001fe400078e000c */
[----:B------:R-:W-:-:S05]  /*6ea0*/  @P6 IMAD.MOV.U32 R9, RZ, RZ, R13 ;  /* 0x000000ffff096224 */ /* 0x000fca00078e000d */
[----:B------:R0:W-:Y:S01]  /*6eb0*/  @P6 STG.E.U16 desc[UR36][R8.64+0x12], R29 ;  /* 0x0000121d08006986 */ /* 0x0001e2000c101524 */
[----:B------:R-:W-:-:S04]  /*6ec0*/  ISETP.GT.AND P6, PT, R4, 0x8, PT ;  /* 0x000000080400780c */ /* 0x000fc80003fc4270 */
[----:B------:R-:W-:-:S13]  /*6ed0*/  ISETP.GT.AND P6, PT, R3, 0x88, P6 ;  /* 0x000000880300780c */ /* 0x000fda00037c4270 */
        /* <DEDUP_REMOVED lines=45> */
[----:B------:R-:W-:Y:S01]  /*71b0*/  @P6 STG.E.U16 desc[UR36][R8.64+0x42], R41 ;  /* 0x0000422908006986 */ /* 0x000fe2000c101524 */
[----:B------:R-:W-:-:S04]  /*71c0*/  ISETP.GT.AND P6, PT, R4, 0x20, PT ;  /* 0x000000200400780c */ /* 0x000fc80003fc4270 */
[----:B------:R-:W-:-:S13]  /*71d0*/  ISETP.GT.AND P6, PT, R3, 0x88, P6 ;  /* 0x000000880300780c */ /* 0x000fda00037c4270 */
[----:B------:R-:W-:Y:S01]  /*71e0*/  @P6 STG.E.U16 desc[UR36][R6.64+0x40], R42 ;  /* 0x0000402a06006986 */ /* 0x000fe2000c101524 */
[----:B------:R-:W-:-:S04]  /*71f0*/  ISETP.GT.AND P6, PT, R4, 0x21, PT ;  /* 0x000000210400780c */ /* 0x000fc80003fc4270 */
[----:B------:R-:W-:-:S13]  /*7200*/  ISETP.GT.AND P6, PT, R3, 0x88, P6 ;  /* 0x000000880300780c */ /* 0x000fda00037c4270 */
[----:B------:R-:W-:Y:S02]  /*7210*/  @P6 IMAD.MOV.U32 R4, RZ, RZ, R6 ;  /* 0x000000ffff046224 */ /* 0x000fe400078e0006 */
[----:B------:R-:W-:-:S05]  /*7220*/  @P6 IMAD.MOV.U32 R5, RZ, RZ, R7 ;  /* 0x000000ffff056224 */ /* 0x000fca00078e0007 */
[----:B------:R0:W-:Y:S01]  /*7230*/  @P6 STG.E.U16 desc[UR36][R4.64+0x42], R43 ;  /* 0x0000422b04006986 */ /* 0x0001e2000c101524 */
[C---:B------:R-:W-:Y:S02]  /*7240*/  ISETP.GT.AND P6, PT, R3.reuse, 0x80, P5 ;  /* 0x000000800300780c */ /* 0x040fe40002fc4270 */
[----:B------:R-:W-:-:S11]  /*7250*/  ISETP.GT.AND P5, PT, R3, 0x88, P5 ;  /* 0x000000880300780c */ /* 0x000fd60002fa4270 */
[----:B0-----:R-:W-:Y:S02]  /*7260*/  @P6 IMAD.MOV.U32 R4, RZ, RZ, R12 ;  /* 0x000000ffff046224 */ /* 0x001fe400078e000c */
[----:B------:R-:W-:-:S05]  /*7270*/  @P6 IMAD.MOV.U32 R5, RZ, RZ, R13 ;  /* 0x000000ffff056224 */ /* 0x000fca00078e000d */
[----:B------:R0:W-:Y:S01]  /*7280*/  @P6 STG.E.U16 desc[UR36][R4.64+0x50], R44 ;  /* 0x0000502c04006986 */ /* 0x0001e2000c101524 */
[C---:B------:R-:W-:Y:S02]  /*7290*/  ISETP.GT.AND P6, PT, R3.reuse, 0x80, P4 ;  /* 0x000000800300780c */ /* 0x040fe400027c4270 */
[----:B------:R-:W-:-:S11]  /*72a0*/  ISETP.GT.AND P4, PT, R3, 0x88, P4 ;  /* 0x000000880300780c */ /* 0x000fd60002784270 */
[----:B0-----:R-:W-:Y:S02]  /*72b0*/  @P6 IMAD.MOV.U32 R4, RZ, RZ, R12 ;  /* 0x000000ffff046224 */ /* 0x001fe400078e000c */
[----:B------:R-:W-:-:S05]  /*72c0*/  @P6 IMAD.MOV.U32 R5, RZ, RZ, R13 ;  /* 0x000000ffff056224 */ /* 0x000fca00078e000d */
[----:B------:R0:W-:Y:S02]  /*72d0*/  @P6 STG.E.U16 desc[UR36][R4.64+0x52], R45 ;  /* 0x0000522d04006986 */ /* 0x0001e4000c101524 */
[----:B0-----:R-:W-:Y:S02]  /*72e0*/  @P5 IMAD.MOV.U32 R4, RZ, RZ, R6 ;  /* 0x000000ffff045224 */ /* 0x001fe400078e0006 */
[----:B------:R-:W-:-:S05]  /*72f0*/  @P5 IMAD.MOV.U32 R5, RZ, RZ, R7 ;  /* 0x000000ffff055224 */ /* 0x000fca00078e0007 */
[----:B------:R0:W-:Y:S01]  /*7300*/  @P5 STG.E.U16 desc[UR36][R4.64+0x50], R46 ;  /* 0x0000502e04005986 */ /* 0x0001e2000c101524 */
[C---:B------:R-:W-:Y:S02]  /*7310*/  ISETP.GT.AND P5, PT, R3.reuse, 0x80, P3 ;  /* 0x000000800300780c */ /* 0x040fe40001fa4270 */
[----:B------:R-:W-:Y:S01]  /*7320*/  ISETP.GT.AND P3, PT, R3, 0x88, P3 ;  /* 0x000000880300780c */ /* 0x000fe20001f64270 */
        /* <DEDUP_REMOVED lines=17> */
[----:B------:R0:W-:Y:S02]  /*7440*/  @P3 STG.E.U16 desc[UR36][R4.64+0x60], R50 ;  /* 0x0000603204003986 */ /* 0x0001e4000c101524 */
[----:B0-----:R-:W-:Y:S02]  /*7450*/  @P0 IMAD.MOV.U32 R4, RZ, RZ, R6 ;  /* 0x000000ffff040224 */ /* 0x001fe400078e0006 */
[----:B------:R-:W-:-:S05]  /*7460*/  @P0 IMAD.MOV.U32 R5, RZ, RZ, R7 ;  /* 0x000000ffff050224 */ /* 0x000fca00078e0007 */
[----:B------:R0:W-:Y:S02]  /*7470*/  @P0 STG.E.U16 desc[UR36][R4.64+0x62], R51 ;  /* 0x0000623304000986 */ /* 0x0001e4000c101524 */
[----:B0-----:R-:W-:Y:S02]  /*7480*/  @P5 IMAD.MOV.U32 R4, RZ, RZ, R12 ;  /* 0x000000ffff045224 */ /* 0x001fe400078e000c */
[----:B------:R-:W-:-:S05]  /*7490*/  @P5 IMAD.MOV.U32 R5, RZ, RZ, R13 ;  /* 0x000000ffff055224 */ /* 0x000fca00078e000d */
[----:B------:R0:W-:Y:S04]  /*74a0*/  @P5 STG.E.U16 desc[UR36][R4.64+0x70], R52 ;  /* 0x0000703404005986 */ /* 0x0001e8000c101524 */
[----:B------:R1:W-:Y:S01]  /*74b0*/  @P4 STG.E.U16 desc[UR36][R12.64+0x72], R53 ;  /* 0x000072350c004986 */ /* 0x0003e2000c101524 */
[----:B0-----:R-:W-:Y:S02]  /*74c0*/  @P2 IMAD.MOV.U32 R4, RZ, RZ, R6 ;  /* 0x000000ffff042224 */ /* 0x001fe400078e0006 */
[----:B------:R-:W-:-:S05]  /*74d0*/  @P2 IMAD.MOV.U32 R5, RZ, RZ, R7 ;  /* 0x000000ffff052224 */ /* 0x000fca00078e0007 */
[----:B------:R1:W-:Y:S04]  /*74e0*/  @P2 STG.E.U16 desc[UR36][R4.64+0x70], R54 ;  /* 0x0000703604002986 */ /* 0x0003e8000c101524 */
[----:B------:R1:W-:Y:S02]  /*74f0*/  @P1 STG.E.U16 desc[UR36][R6.64+0x72], R55 ;  /* 0x0000723706001986 */ /* 0x0003e4000c101524 */
.L_x_156:
[----:B------:R-:W-:Y:S05]  /*7500*/  BSYNC B0 ;  /* 0x0000000000007941 */ /* 0x000fea0003800000 */
.L_x_32:
[----:B------:R-:W-:Y:S01]  /*7510*/  IADD3 R16, P0, R16, UR38, RZ ;  /* 0x0000002610107c10 */ /* 0x000fe2000ff1e0ff */
[----:B------:R-:W-:Y:S01]  /*7520*/  ULDC.64 UR4, c[0x0][0x650] ;  /* 0x0001940000047ab9 */ /* 0x000fe20000000a00 */
[----:B------:R-:W-:Y:S01]  /*7530*/  PRMT R3, RZ, 0x7610, R3 ;  /* 0x00007610ff037816 */ /* 0x000fe20000000003 */
[----:B------:R-:W-:Y:S01]  /*7540*/  IMAD.MOV.U32 R103, RZ, RZ, -0x1 ;  /* 0xffffffffff677424 */ /* 0x000fe200078e00ff */
[----:B------:R-:W-:Y:S01]  /*7550*/  IADD3.X R17, R17, UR41, RZ, P0, !PT ;  /* 0x0000002911117c10 */ /* 0x000fe200087fe4ff */
[----:B------:R-:W-:Y:S01]  /*7560*/  IMAD.MOV.U32 R23, RZ, RZ, -0x1 ;  /* 0xffffffffff177424 */ /* 0x000fe200078e00ff */
[----:B------:R-:W-:-:S04]  /*7570*/  ISETP.GE.U32.AND P0, PT, R16, UR4, PT ;  /* 0x0000000410007c0c */ /* 0x000fc8000bf06070 */
[----:B------:R-:W-:-:S13]  /*7580*/  ISETP.GE.U32.AND.EX P0, PT, R17, UR5, PT, P0 ;  /* 0x0000000511007c0c */ /* 0x000fda000bf06100 */
[----:B------:R-:W-:Y:S05]  /*7590*/  @P0 BRA `(.L_x_157) ;  /* 0x00000004004c0947 */ /* 0x000fea0003800000 */
[----:B----4-:R-:W4:Y:S01]  /*75a0*/  LDC.64 R10, c[0x0][0x628] ;  /* 0x00018a00ff0a7b82 */ /* 0x010f220000000a00 */
[----:B01----:R-:W0:Y:S01]  /*75b0*/  S2R R12, SR_CTAID.X ;  /* 0x00000000000c7919 */ /* 0x003e220000002500 */
[----:B------:R-:W-:Y:S02]  /*75c0*/  IMAD.MOV.U32 R8, RZ, RZ, R16 ;  /* 0x000000ffff087224 */ /* 0x000fe400078e0010 */
[----:B------:R-:W-:Y:S01]  /*75d0*/  IMAD.MOV.U32 R9, RZ, RZ, R17 ;  /* 0x000000ffff097224 */ /* 0x000fe200078e0011 */
[----:B------:R-:W1:Y:S03]  /*75e0*/  S2R R20, SR_CTAID.Y ;  /* 0x0000000000147919 */ /* 0x000e660000002600 */
[----:B------:R-:W0:Y:S08]  /*75f0*/  LDC R0, c[0x0][0x630] ;  /* 0x00018c00ff007b82 */ /* 0x000e300000000800 */
[----:B------:R-:W0:Y:S01]  /*7600*/  LDC.64 R14, c[0x0][0x620] ;  /* 0x00018800ff0e7b82 */ /* 0x000e220000000a00 */
[----:B----4-:R-:W-:-:S04]  /*7610*/  ISETP.NE.U32.AND P0, PT, R10, RZ, PT ;  /* 0x000000ff0a00720c */ /* 0x010fc80003f05070 */
[----:B------:R-:W-:-:S13]  /*7620*/  ISETP.NE.AND.EX P0, PT, R11, RZ, PT, P0 ;  /* 0x000000ff0b00720c */ /* 0x000fda0003f05300 */
[----:B01----:R-:W-:Y:S05]  /*7630*/  @!P0 BRA `(.L_x_158) ;  /* 0x0000000000288947 */ /* 0x003fea0003800000 */
        /* <DEDUP_REMOVED lines=10> */
.L_x_158:
[-CC-:B------:R-:W-:Y:S01]  /*76e0*/  SHF.R.U64 R23, R8, R0.reuse, R9.reuse ;  /* 0x0000000008177219 */ /* 0x180fe20000001209 */
[----:B------:R-:W0:Y:S01]  /*76f0*/  LDC.64 R26, c[0x0][0x640] ;  /* 0x00019000ff1a7b82 */ /* 0x000e220000000a00 */
[----:B------:R-:W-:Y:S01]  /*7700*/  SHF.R.U32.HI R0, RZ, R0, R9 ;  /* 0x00000000ff007219 */ /* 0x000fe20000011609 */
[----:B------:R-:W-:Y:S01]  /*7710*/  ULDC UR4, c[0x0][0x150] ;  /* 0x0000540000047ab9 */ /* 0x000fe20000000800 */
[----:B------:R-:W-:Y:S02]  /*7720*/  IADD3 R3, P0, RZ, -R23, RZ ;  /* 0x80000017ff037210 */ /* 0x000fe40007f1e0ff */
[----:B------:R-:W-:-:S03]  /*7730*/  I2FP.F32.U32 R7, R12 ;  /* 0x0000000c00077245 */ /* 0x000fc60000201000 */
[----:B------:R-:W1:Y:S01]  /*7740*/  LDC R6, c[0x0][0x618] ;  /* 0x00018600ff067b82 */ /* 0x000e620000000800 */
[----:B------:R-:W-:Y:S02]  /*7750*/  IMAD.X R5, RZ, RZ, ~R0, P0 ;  /* 0x000000ffff057224 */ /* 0x000fe400000e0e00 */
[----:B------:R-:W-:Y:S01]  /*7760*/  FMUL R7, R7, UR4 ;  /* 0x0000000407077c20 */ /* 0x000fe20008400000 */
[----:B------:R-:W-:Y:S01]  /*7770*/  ULDC UR4, c[0x0][0x154] ;  /* 0x0000550000047ab9 */ /* 0x000fe20000000800 */
[-C--:B------:R-:W-:Y:S02]  /*7780*/  IMAD R0, R5, R14.reuse, RZ ;  /* 0x0000000e05007224 */ /* 0x080fe400078e02ff */
[C---:B------:R-:W-:Y:S01]  /*7790*/  IMAD.WIDE.U32 R4, R3.reuse, R14, R16 ;  /* 0x0000000e03047225 */ /* 0x040fe200078e0010 */
[----:B------:R-:W4:Y:S01]  /*77a0*/  LDC R11, c[0x0][0x608] ;  /* 0x00018200ff0b7b82 */ /* 0x000f220000000800 */
[----:B------:R-:W2:Y:S02]  /*77b0*/  F2I.U32.TRUNC.NTZ R7, R7 ;  /* 0x0000000700077305 */ /* 0x000ea4000020f000 */
[----:B------:R-:W-:-:S04]  /*77c0*/  IMAD R3, R3, R15, R0 ;  /* 0x0000000f03037224 */ /* 0x000fc800078e0200 */
[----:B------:R-:W-:Y:S01]  /*77d0*/  IMAD.IADD R3, R5, 0x1, R3 ;  /* 0x0000000105037824 */ /* 0x000fe200078e0203 */
[----:B------:R-:W3:Y:S01]  /*77e0*/  LDC R8, c[0x0][0x658] ;  /* 0x00019600ff087b82 */ /* 0x000ee20000000800 */
[----:B------:R-:W-:Y:S02]  /*77f0*/  I2FP.F32.U32 R5, R20 ;  /* 0x0000001400057245 */ /* 0x000fe40000201000 */
[----:B0-----:R-:W-:-:S04]  /*7800*/  ISETP.NE.U32.AND P0, PT, R26, RZ, PT ;  /* 0x000000ff1a00720c */ /* 0x001fc80003f05070 */
[----:B------:R-:W-:Y:S01]  /*7810*/  ISETP.NE.AND.EX P0, PT, R27, RZ, PT, P0 ;  /* 0x000000ff1b00720c */ /* 0x000fe20003f05300 */
[----:B------:R-:W0:Y:S01]  /*7820*/  LDC R9, c[0x0][0x144] ;  /* 0x00005100ff097b82 */ /* 0x000e220000000800 */
[-C--:B-1----:R-:W-:Y:S01]  /*7830*/  SHF.R.U32.HI R0, RZ, R6.reuse, R3 ;  /* 0x00000006ff007219 */ /* 0x082fe20000011603 */
[----:B--2---:R-:W-:Y:S01]  /*7840*/  IMAD.MOV R7, RZ, RZ, -R7 ;  /* 0x000000ffff077224 */ /* 0x004fe200078e0a07 */
[----:B------:R-:W-:Y:S01]  /*7850*/  SHF.R.U64 R13, R4, R6, R3 ;  /* 0x00000006040d7219 */ /* 0x000fe20000001203 */
[----:B------:R-:W-:-:S04]  /*7860*/  FMUL R6, R5, UR4 ;  /* 0x0000000405067c20 */ /* 0x000fc80008400000 */
[----:B------:R-:W1:Y:S01]  /*7870*/  LDC R21, c[0x0][0x148] ;  /* 0x00005200ff157b82 */ /* 0x000e620000000800 */
[-CC-:B----4-:R-:W-:Y:S02]  /*7880*/  SHF.R.U64 R10, R13, R11.reuse, R0.reuse ;  /* 0x0000000b0d0a7219 */ /* 0x190fe40000001200 */
[----:B------:R-:W-:Y:S02]  /*7890*/  SHF.R.U32.HI R3, RZ, R11, R0 ;  /* 0x0000000bff037219 */ /* 0x000fe40000011600 */
[----:B------:R2:W4:Y:S03]  /*78a0*/  F2I.U32.TRUNC.NTZ R0, R6 ;  /* 0x0000000600007305 */ /* 0x000526000020f000 */
[----:B------:R-:W1:Y:S01]  /*78b0*/  LDC R14, c[0x0][0x648] ;  /* 0x00019200ff0e7b82 */ /* 0x000e620000000800 */
[-CC-:B---3--:R-:W-:Y:S02]  /*78c0*/  SHF.R.U64 R15, R10, R8.reuse, R3.reuse ;  /* 0x000000080a0f7219 */ /* 0x188fe40000001203 */
[----:B------:R-:W-:-:S03]  /*78d0*/  SHF.R.U32.HI R5, RZ, R8, R3 ;  /* 0x00000008ff057219 */ /* 0x000fc60000011603 */
[----:B------:R-:W-:Y:S02]  /*78e0*/  IMAD.MOV.U32 R4, RZ, RZ, R15 ;  /* 0x000000ffff047224 */ /* 0x000fe400078e000f */
[----:B------:R-:W3:Y:S01]  /*78f0*/  LDC R24, c[0x0][0x638] ;  /* 0x00018e00ff187b82 */ /* 0x000ee20000000800 */
[----:B0-----:R-:W-:-:S07]  /*7900*/  IMAD R25, R9, R7, R12 ;  /* 0x0000000709197224 */ /* 0x001fce00078e020c */
[----:B------:R-:W0:Y:S08]  /*7910*/  LDC R28, c[0x0][0x610] ;  /* 0x00018400ff1c7b82 */ /* 0x000e300000000800 */
[----:B------:R-:W0:Y:S01]  /*7920*/  LDC R29, c[0x0][0x600] ;  /* 0x00018000ff1d7b82 */ /* 0x000e220000000800 */
[----:B--2-4-:R-:W-:Y:S05]  /*7930*/  @!P0 BRA `(.L_x_159) ;  /* 0x0000000000288947 */ /* 0x014fea0003800000 */
[----:B------:R-:W2:Y:S02]  /*7940*/  LDC R4, c[0x0][0x64c] ;  /* 0x00019300ff047b82 */ /* 0x000ea40000000800 */
[----:B--2---:R-:W-:-:S05]  /*7950*/  IADD3 R3, P0, R15, R4, RZ ;  /* 0x000000040f037210 */ /* 0x004fca0007f1e0ff */
        /* <DEDUP_REMOVED lines=8> */
.L_x_159:
[----:B------:R-:W-:Y:S02]  /*79e0*/  ISETP.NE.AND P0, PT, R2, 0x1, PT ;  /* 0x000000010200780c */ /* 0x000fe40003f05270 */
[----:B-1----:R-:W-:Y:S01]  /*79f0*/  SHF.R.U64 R3, R4, R14, R5 ;  /* 0x0000000e04037219 */ /* 0x002fe20000001205 */
[----:B------:R-:W-:Y:S01]  /*7a00*/  IMAD.MOV R5, RZ, RZ, -R0 ;  /* 0x000000ffff057224 */ /* 0x000fe200078e0a00 */
[----:B------:R-:W-:Y:S02]  /*7a10*/  LOP3.LUT R0, R10, R101, RZ, 0xc0, !PT ;  /* 0x000000650a007212 */ /* 0x000fe400078ec0ff */
[----:B------:R-:W-:Y:S01]  /*7a20*/  LOP3.LUT R6, R13, R100, RZ, 0xc0, !PT ;  /* 0x000000640d067212 */ /* 0x000fe200078ec0ff */
[----:B------:R-:W-:Y:S02]  /*7a30*/  IMAD.MOV R4, RZ, RZ, -R3 ;  /* 0x000000ffff047224 */ /* 0x000fe400078e0a03 */
[----:B------:R-:W-:Y:S02]  /*7a40*/  IMAD R0, R93, R3, R0 ;  /* 0x000000035d007224 */ /* 0x000fe400078e0200 */
[----:B---3--:R-:W-:-:S02]  /*7a50*/  IMAD R3, R4, R24, R15 ;  /* 0x0000001804037224 */ /* 0x008fc400078e020f */
[----:B------:R-:W-:Y:S02]  /*7a60*/  @P0 IMAD R25, R21, R5, R20 ;  /* 0x0000000515190224 */ /* 0x000fe400078e0214 */
[----:B0-----:R-:W-:Y:S02]  /*7a70*/  IMAD R5, R3, R29, R6 ;  /* 0x0000001d03057224 */ /* 0x001fe400078e0206 */
[----:B------:R-:W-:Y:S02]  /*7a80*/  IMAD R0, R0, R28, R25 ;  /* 0x0000001c00007224 */ /* 0x000fe400078e0219 */
[----:B------:R-:W-:-:S03]  /*7a90*/  IMAD.MOV.U32 R4, RZ, RZ, 0x1 ;  /* 0x00000001ff047424 */ /* 0x000fc600078e00ff */
[----:B------:R-:W-:Y:S02]  /*7aa0*/  SEL R103, R5, R0, !P0 ;  /* 0x0000000005677207 */ /* 0x000fe40004000000 */
[----:B------:R-:W-:Y:S02]  /*7ab0*/  PRMT R3, R4, 0x7610, R3 ;  /* 0x0000761004037816 */ /* 0x000fe40000000003 */
[----:B------:R-:W-:-:S07]  /*7ac0*/  SEL R0, R0, R5, !P0 ;  /* 0x0000000500007207 */ /* 0x000fce0004000000 */
.L_x_157:
[----:B------:R-:W-:Y:S01]  /*7ad0*/  UIADD3 UR42, UR43, UR42, URZ ;  /* 0x0000002a2b2a7290 */ /* 0x000fe2000fffe03f */
[----:B------:R-:W-:Y:S01]  /*7ae0*/  LOP3.LUT P0, RZ, R3, 0xff, RZ, 0xc0, !PT ;  /* 0x000000ff03ff7812 */ /* 0x000fe2000780c0ff */
[----:B------:R-:W-:Y:S02]  /*7af0*/  IMAD.MOV.U32 R111, RZ, RZ, R0 ;  /* 0x000000ffff6f7224 */ /* 0x000fe400078e0000 */
[----:B------:R-:W-:Y:S02]  /*7b00*/  USHF.R.U32.HI UR4, URZ, 0x1, UR42 ;  /* 0x000000013f047899 */ /* 0x000fe4000801162a */
[----:B------:R-:W-:Y:S02]  /*7b10*/  UISETP.GT.U32.AND UP1, UPT, UR42, 0x1, UPT ;  /* 0x000000012a00788c */ /* 0x000fe4000bf24070 */
[----:B------:R-:W-:Y:S02]  /*7b20*/  ULOP3.LUT UR4, UR4, 0x1, URZ, 0xc0, !UPT ;  /* 0x0000000104047892 */ /* 0x000fe4000f8ec03f */
[----:B------:R-:W-:-:S02]  /*7b30*/  UISETP.LT.U32.AND UP1, UPT, UR43, 0x2, UP1 ;  /* 0x000000022b00788c */ /* 0x000fc40008f21070 */
[----:B------:R-:W-:Y:S02]  /*7b40*/  UISETP.NE.U32.AND UP0, UPT, UR4, 0x1, UPT ;  /* 0x000000010400788c */ /* 0x000fe4000bf05070 */
[----:B------:R-:W-:Y:S02]  /*7b50*/  USEL UR5, URZ, 0x1, !UP1 ;  /* 0x000000013f057887 */ /* 0x000fe4000c800000 */
[----:B------:R-:W-:Y:S02]  /*7b60*/  UISETP.GT.U32.AND UP0, UPT, UR43, 0x1, !UP0 ;  /* 0x000000012b00788c */ /* 0x000fe4000c704070 */
[----:B------:R-:W-:Y:S02]  /*7b70*/  ULOP3.LUT UR42, UR42, 0x1, URZ, 0xc0, !UPT ;  /* 0x000000012a2a7892 */ /* 0x000fe4000f8ec03f */
[----:B------:R-:W-:-:S04]  /*7b80*/  USEL UR4, URZ, 0x1, !UP0 ;  /* 0x000000013f047887 */ /* 0x000fc8000c000000 */
[----:B------:R-:W-:Y:S01]  /*7b90*/  ULOP3.LUT UR40, UR4, UR40, UR5, 0x96, !UPT ;  /* 0x0000002804287292 */ /* 0x000fe2000f8e9605 */
[----:B------:R-:W-:Y:S11]  /*7ba0*/  @P0 BRA `(.L_x_160) ;  /* 0xffffff98003c0947 */ /* 0x000ff6000383ffff */
[----:B------:R-:W-:Y:S05]  /*7bb0*/  EXIT ;  /* 0x000000000000794d */ /* 0x000fea0003800000 */
.L_x_7:
        /* <DEDUP_REMOVED lines=26> */
.L_x_162:
[----:B------:R-:W0:Y:S01]  /*7d60*/  LDC.64 R28, c[0x0][0x640] ;  /* 0x00019000ff1c7b82 */ /* 0x000e220000000a00 */
[-CC-:B------:R-:W-:Y:S01]  /*7d70*/  SHF.R.U64 R21, R14, R6.reuse, R15.reuse ;  /* 0x000000060e157219 */ /* 0x180fe2000000120f */
[----:B------:R-:W-:Y:S01]  /*7d80*/  IMAD.MOV.U32 R30, RZ, RZ, 0x1 ;  /* 0x00000001ff1e7424 */ /* 0x000fe200078e00ff */
[----:B------:R-:W-:Y:S02]  /*7d90*/  SHF.R.U32.HI R6, RZ, R6, R15 ;  /* 0x00000006ff067219 */ /* 0x000fe4000001160f */
[----:B------:R-:W-:-:S03]  /*7da0*/  IADD3 R13, P0, RZ, -R21, RZ ;  /* 0x80000015ff0d7210 */ /* 0x000fc60007f1e0ff */
[----:B------:R-:W1:Y:S02]  /*7db0*/  LDC R12, c[0x0][0x618] ;  /* 0x00018600ff0c7b82 */ /* 0x000e640000000800 */
[----:B------:R-:W-:-:S04]  /*7dc0*/  IMAD.X R9, RZ, RZ, ~R6, P0 ;  /* 0x000000ffff097224 */ /* 0x000fc800000e0e06 */
[-C--:B------:R-:W-:Y:S02]  /*7dd0*/  IMAD R6, R9, R24.reuse, RZ ;  /* 0x0000001809067224 */ /* 0x080fe400078e02ff */
[----:B------:R-:W2:Y:S01]  /*7de0*/  LDC R14, c[0x0][0x608] ;  /* 0x00018200ff0e7b82 */ /* 0x000ea20000000800 */
[----:B------:R-:W-:-:S04]  /*7df0*/  IMAD.WIDE.U32 R8, R13, R24, R16 ;  /* 0x000000180d087225 */ /* 0x000fc800078e0010 */
[----:B------:R-:W-:-:S03]  /*7e00*/  IMAD R13, R13, R25, R6 ;  /* 0x000000190d0d7224 */ /* 0x000fc600078e0206 */
[----:B------:R-:W3:Y:S01]  /*7e10*/  LDC R27, c[0x0][0x658] ;  /* 0x00019600ff1b7b82 */ /* 0x000ee20000000800 */
[----:B------:R-:W-:Y:S01]  /*7e20*/  IMAD.IADD R9, R9, 0x1, R13 ;  /* 0x0000000109097824 */ /* 0x000fe200078e020d */
[----:B0-----:R-:W-:-:S04]  /*7e30*/  ISETP.NE.U32.AND P0, PT, R28, RZ, PT ;  /* 0x000000ff1c00720c */ /* 0x001fc80003f05070 */
[----:B------:R-:W-:Y:S02]  /*7e40*/  ISETP.NE.AND.EX P0, PT, R29, RZ, PT, P0 ;  /* 0x000000ff1d00720c */ /* 0x000fe40003f05300 */
[----:B------:R-:W0:Y:S01]  /*7e50*/  LDC R22, c[0x0][0x600] ;  /* 0x00018000ff167b82 */ /* 0x000e220000000800 */
[-CC-:B-1----:R-:W-:Y:S01]  /*7e60*/  SHF.R.U64 R10, R8, R12.reuse, R9.reuse ;  /* 0x0000000c080a7219 */ /* 0x182fe20000001209 */
[----:B------:R-:W-:Y:S01]  /*7e70*/  IMAD.MOV.U32 R8, RZ, RZ, -0x1 ;  /* 0xffffffffff087424 */ /* 0x000fe200078e00ff */
[----:B------:R-:W-:-:S05]  /*7e80*/  SHF.R.U32.HI R9, RZ, R12, R9 ;  /* 0x0000000cff097219 */ /* 0x000fca0000011609 */
[----:B------:R-:W1:Y:S01]  /*7e90*/  LDC R24, c[0x0][0x648] ;  /* 0x00019200ff187b82 */ /* 0x000e620000000800 */
[-CC-:B--2---:R-:W-:Y:S02]  /*7ea0*/  SHF.R.U64 R23, R10, R14.reuse, R9.reuse ;  /* 0x0000000e0a177219 */ /* 0x184fe40000001209 */
[----:B------:R-:W-:-:S05]  /*7eb0*/  SHF.R.U32.HI R6, RZ, R14, R9 ;  /* 0x0000000eff067219 */ /* 0x000fca0000011609 */
[----:B------:R-:W2:Y:S01]  /*7ec0*/  LDC R26, c[0x0][0x638] ;  /* 0x00018e00ff1a7b82 */ /* 0x000ea20000000800 */
[-C--:B---3--:R-:W-:Y:S02]  /*7ed0*/  SHF.L.U32 R8, R8, R27.reuse, RZ ;  /* 0x0000001b08087219 */ /* 0x088fe400000006ff */
[-CC-:B------:R-:W-:Y:S02]  /*7ee0*/  SHF.R.U64 R25, R23, R27.reuse, R6.reuse ;  /* 0x0000001b17197219 */ /* 0x180fe40000001206 */
[----:B------:R-:W-:Y:S02]  /*7ef0*/  LOP3.LUT R32, RZ, R8, RZ, 0x33, !PT ;  /* 0x00000008ff207212 */ /* 0x000fe400078e33ff */
[----:B------:R-:W-:Y:S01]  /*7f00*/  SHF.R.U32.HI R9, RZ, R27, R6 ;  /* 0x0000001bff097219 */ /* 0x000fe20000011606 */
[----:B------:R-:W3:Y:S01]  /*7f10*/  LDC R31, c[0x0][0x610] ;  /* 0x00018400ff1f7b82 */ /* 0x000ee20000000800 */
[----:B------:R-:W-:Y:S01]  /*7f20*/  IMAD.MOV.U32 R8, RZ, RZ, R25 ;  /* 0x000000ffff087224 */ /* 0x000fe200078e0019 */
[----:B------:R-:W-:Y:S06]  /*7f30*/  @!P0 BRA `(.L_x_163) ;  /* 0x0000000000288947 */ /* 0x000fec0003800000 */
        /* <DEDUP_REMOVED lines=10> */
.L_x_163:
[----:B------:R-:W-:Y:S02]  /*7fe0*/  ISETP.NE.AND P0, PT, R2, 0x1, PT ;  /* 0x000000010200780c */ /* 0x000fe40003f05270 */
[----:B-1----:R-:W-:Y:S01]  /*7ff0*/  SHF.R.U64 R6, R8, R24, R9 ;  /* 0x0000001808067219 */ /* 0x002fe20000001209 */
[----:B0-----:R-:W-:Y:S01]  /*8000*/  VIADD R9, R22, 0xffffffff ;  /* 0xffffffff16097836 */ /* 0x001fe20000000000 */
[----:B------:R-:W-:Y:S02]  /*8010*/  SHF.L.U32 R30, R30, R27, RZ ;  /* 0x0000001b1e1e7219 */ /* 0x000fe400000006ff */
[----:B------:R-:W-:Y:S01]  /*8020*/  LOP3.LUT R5, R23, R32, RZ, 0xc0, !PT ;  /* 0x0000002017057212 */ /* 0x000fe200078ec0ff */
[----:B------:R-:W-:-:S04]  /*8030*/  IMAD.MOV R8, RZ, RZ, -R6 ;  /* 0x000000ffff087224 */ /* 0x000fc800078e0a06 */
[----:B------:R-:W-:Y:S01]  /*8040*/  IMAD R6, R30, R6, R5 ;  /* 0x000000061e067224 */ /* 0x000fe200078e0205 */
[----:B------:R-:W-:Y:S01]  /*8050*/  LOP3.LUT R5, R10, R9, RZ, 0xc0, !PT ;  /* 0x000000090a057212 */ /* 0x000fe200078ec0ff */
[----:B------:R-:W-:Y:S02]  /*8060*/  @P0 IMAD R3, R7, R20, R4 ;  /* 0x0000001407030224 */ /* 0x000fe400078e0204 */
[----:B--2---:R-:W-:Y:S02]  /*8070*/  IMAD R4, R8, R26, R25 ;  /* 0x0000001a08047224 */ /* 0x004fe400078e0219 */
[----:B---3--:R-:W-:Y:S02]  /*8080*/  IMAD R3, R6, R31, R3 ;  /* 0x0000001f06037224 */ /* 0x008fe400078e0203 */
[----:B------:R-:W-:Y:S02]  /*8090*/  IMAD R4, R4, R22, R5 ;  /* 0x0000001604047224 */ /* 0x000fe400078e0205 */
[----:B------:R-:W-:-:S02]  /*80a0*/  IMAD.MOV.U32 R8, RZ, RZ, 0x1 ;  /* 0x00000001ff087424 */ /* 0x000fc400078e00ff */
[----:B------:R-:W-:Y:S01]  /*80b0*/  IMAD.MOV.U32 R6, RZ, RZ, R21 ;  /* 0x000000ffff067224 */ /* 0x000fe200078e0015 */
[----:B------:R-:W-:Y:S02]  /*80c0*/  SEL R13, R4, R3, !P0 ;  /* 0x00000003040d7207 */ /* 0x000fe40004000000 */
[----:B------:R-:W-:-:S07]  /*80d0*/  SEL R19, R3, R4, !P0 ;  /* 0x0000000403137207 */ /* 0x000fce0004000000 */
.L_x_161:
[----:B------:R-:W-:-:S08]  /*80e0*/  NOP ;  /* 0x0000000000007918 */ /* 0x000fd00000000000 */
[----:B------:R-:W0:-:S00]  /*80f0*/  USETMAXREG.DEALLOC.CTAPOOL 0x28 ;  /* 0x00000028000079c8 */ /* 0x000e0000080e0500 */
[----:B0-----:R-:W-:-:S13]  /*8100*/  ISETP.NE.AND P0, PT, R0, RZ, PT ;  /* 0x000000ff0000720c */ /* 0x001fda0003f05270 */
[----:B------:R-:W-:Y:S05]  /*8110*/  @P0 EXIT ;  /* 0x000000000000094d */ /* 0x000fea0003800000 */
[----:B------:R-:W-:Y:S01]  /*8120*/  LOP3.LUT P0, RZ, R8, 0xff, RZ, 0xc0, !PT ;  /* 0x000000ff08ff7812 */ /* 0x000fe2000780c0ff */
[----:B------:R-:W-:Y:S02]  /*8130*/  IMAD.MOV.U32 R10, RZ, RZ, 0x1 ;  /* 0x00000001ff0a7424 */ /* 0x000fe400078e00ff */
[----:B------:R-:W-:-:S10]  /*8140*/  IMAD.MOV.U32 R9, RZ, RZ, RZ ;  /* 0x000000ffff097224 */ /* 0x000fd400078e00ff */
[----:B------:R-:W-:Y:S05]  /*8150*/  @!P0 BRA `(.L_x_164) ;  /* 0x0000000c00b08947 */ /* 0x000fea0003800000 */
[----:B------:R-:W0:Y:S01]  /*8160*/  LDC R0, c[0x0][0x28c] ;  /* 0x0000a300ff007b82 */ /* 0x000e220000000800 */
[----:B------:R-:W-:Y:S01]  /*8170*/  ULDC UR5, c[0x0][0x658] ;  /* 0x0001960000057ab9 */ /* 0x000fe20000000800 */
[----:B------:R-:W-:Y:S01]  /*8180*/  UMOV UR10, 0xffffffff ;  /* 0xffffffff000a7882 */ /* 0x000fe20000000000 */
[----:B------:R-:W-:Y:S01]  /*8190*/  UMOV UR14, 0x1 ;  /* 0x00000001000e7882 */ /* 0x000fe20000000000 */
[----:B------:R-:W-:Y:S01]  /*81a0*/  USHF.L.U32 UR10, UR10, UR5, URZ ;  /* 0x000000050a0a7299 */ /* 0x000fe2000800063f */
[----:B------:R-:W-:Y:S01]  /*81b0*/  BSSY B0, `(.L_x_164) ;  /* 0x00000e6000007945 */ /* 0x000fe20003800000 */
[----:B------:R-:W-:Y:S01]  /*81c0*/  LOP3.LUT R12, R18, 0x2, RZ, 0xfc, !PT ;  /* 0x00000002120c7812 */ /* 0x000fe200078efcff */
[----:B------:R-:W-:Y:S01]  /*81d0*/  IMAD.MOV.U32 R10, RZ, RZ, 0x1 ;  /* 0x00000001ff0a7424 */ /* 0x000fe200078e00ff */
[----:B------:R-:W1:Y:S01]  /*81e0*/  S2UR UR9, SR_CgaCtaId ;  /* 0x00000000000979c3 */ /* 0x000e620000008800 */
[----:B------:R-:W-:Y:S01]  /*81f0*/  ULOP3.LUT UR13, URZ, UR10, URZ, 0x33, !UPT ;  /* 0x0000000a3f0d7292 */ /* 0x000fe2000f8e333f */
[----:B------:R-:W-:Y:S01]  /*8200*/  IMAD.MOV.U32 R9, RZ, RZ, RZ ;  /* 0x000000ffff097224 */ /* 0x000fe200078e00ff */
[----:B------:R-:W-:Y:S01]  /*8210*/  ULDC UR4, c[0x0][0x600] ;  /* 0x0001800000047ab9 */ /* 0x000fe20000000800 */
[----:B------:R-:W-:Y:S01]  /*8220*/  UMOV UR29, 0x1111 ;  /* 0x00001111001d7882 */ /* 0x000fe20000000000 */
[----:B------:R-:W-:-:S02]  /*8230*/  UIADD3 UR4, UR4, -0x1, URZ ;  /* 0xffffffff04047890 */ /* 0x000fc4000fffe03f */
[----:B------:R-:W-:Y:S01]  /*8240*/  USHF.L.U32 UR5, UR14, UR5, URZ ;  /* 0x000000050e057299 */ /* 0x000fe2000800063f */
[----:B------:R-:W-:Y:S01]  /*8250*/  ULDC.64 UR42, c[0x0][0x198] ;  /* 0x00006600002a7ab9 */ /* 0x000fe20000000a00 */
[----:B0-----:R-:W-:-:S05]  /*8260*/  VIADD R0, R0, 0x7f ;  /* 0x0000007f00007836 */ /* 0x001fca0000000000 */
[----:B------:R-:W-:Y:S01]  /*8270*/  SHF.R.S32.HI R3, RZ, 0x1f, R0 ;  /* 0x0000001fff037819 */ /* 0x000fe20000011400 */
[----:B-1----:R-:W-:-:S03]  /*8280*/  USHF.R.U32.HI UR31, URZ, 0x2, UR9 ;  /* 0x000000023f1f7899 */ /* 0x002fc60008011609 */
[----:B------:R-:W-:Y:S01]  /*8290*/  LEA.HI R3, R3, R0, RZ, 0x7 ;  /* 0x0000000003037211 */ /* 0x000fe200078f38ff */
[----:B------:R-:W-:Y:S01]  /*82a0*/  ULOP3.LUT UR8, UR9, 0x3, URZ, 0xc0, !UPT ;  /* 0x0000000309087892 */ /* 0x000fe2000f8ec03f */
[----:B------:R-:W-:Y:S01]  /*82b0*/  IMAD.MOV.U32 R0, RZ, RZ, 0x1 ;  /* 0x00000001ff007424 */ /* 0x000fe200078e00ff */
[----:B------:R-:W-:Y:S01]  /*82c0*/  USHF.L.U32 UR6, UR9, 0x4, URZ ;  /* 0x0000000409067899 */ /* 0x000fe2000800063f */
[--C-:B------:R-:W-:Y:S01]  /*82d0*/  SHF.R.S32.HI R8, RZ, 0x7, R3.reuse ;  /* 0x00000007ff087819 */ /* 0x100fe20000011403 */
[----:B------:R-:W-:Y:S02]  /*82e0*/  USHF.L.U32 UR7, UR9, 0xa, URZ ;  /* 0x0000000a09077899 */ /* 0x000fe4000800063f */
[----:B------:R-:W-:Y:S01]  /*82f0*/  ULOP3.LUT UR9, UR9, 0xfffffffc, URZ, 0xc0, !UPT ;  /* 0xfffffffc09097892 */ /* 0x000fe2000f8ec03f */
[----:B------:R-:W-:Y:S01]  /*8300*/  PRMT R3, R0, 0x7610, R3 ;  /* 0x0000761000037816 */ /* 0x000fe20000000003 */
[----:B------:R-:W-:Y:S01]  /*8310*/  UISETP.GT.U32.AND UP0, UPT, UR8, 0xffff, UPT ;  /* 0x0000ffff0800788c */ /* 0x000fe2000bf04070 */
[----:B------:R-:W-:Y:S01]  /*8320*/  VIADD R0, R8, 0x1 ;  /* 0x0000000108007836 */ /* 0x000fe20000000000 */
[----:B------:R-:W-:-:S02]  /*8330*/  ULOP3.LUT UR11, UR9, 0x1, URZ, 0xfc, !UPT ;  /* 0x00000001090b7892 */ /* 0x000fc4000f8efc3f */
[----:B------:R-:W-:Y:S02]  /*8340*/  ULOP3.LUT UR12, UR9, 0x2, URZ, 0xfc, !UPT ;  /* 0x00000002090c7892 */ /* 0x000fe4000f8efc3f */
[----:B------:R-:W-:Y:S02]  /*8350*/  USHF.L.U32 UR10, UR14, UR9, URZ ;  /* 0x000000090e0a7299 */ /* 0x000fe4000800063f */
[----:B------:R-:W-:Y:S02]  /*8360*/  ULOP3.LUT UR9, UR9, 0x3, URZ, 0xfc, !UPT ;  /* 0x0000000309097892 */ /* 0x000fe4000f8efc3f */
[----:B------:R-:W-:Y:S02]  /*8370*/  USHF.L.U32 UR11, UR14, UR11, URZ ;  /* 0x0000000b0e0b7299 */ /* 0x000fe4000800063f */
[----:B------:R-:W-:Y:S02]  /*8380*/  USHF.L.U32 UR12, UR14, UR12, URZ ;  /* 0x0000000c0e0c7299 */ /* 0x000fe4000800063f */
[----:B------:R-:W-:-:S02]  /*8390*/  USEL UR8, UR8, 0xffff, !UP0 ;  /* 0x0000ffff08087887 */ /* 0x000fc4000c000000 */
[----:B------:R-:W-:Y:S02]  /*83a0*/  USHF.L.U32 UR9, UR14, UR9, URZ ;  /* 0x000000090e097299 */ /* 0x000fe4000800063f */
[----:B------:R-:W-:Y:S02]  /*83b0*/  ULOP3.LUT UR10, UR12, UR10, UR11, 0xfe, !UPT ;  /* 0x0000000a0c0a7292 */ /* 0x000fe4000f8efe0b */
[----:B------:R-:W-:Y:S02]  /*83c0*/  ULOP3.LUT UR8, UR8, 0xffff, URZ, 0xc0, !UPT ;  /* 0x0000ffff08087892 */ /* 0x000fe4000f8ec03f */
[----:B------:R-:W-:Y:S02]  /*83d0*/  ULOP3.LUT UR6, UR6, 0x30, URZ, 0xc0, !UPT ;  /* 0x0000003006067892 */ /* 0x000fe4000f8ec03f */
[----:B------:R-:W-:Y:S02]  /*83e0*/  ULOP3.LUT UR7, UR7, 0xc00, URZ, 0xc0, !UPT ;  /* 0x00000c0007077892 */ /* 0x000fe4000f8ec03f */
[----:B------:R-:W-:-:S02]  /*83f0*/  ULOP3.LUT UR21, UR10, UR9, URZ, 0xfc, !UPT ;  /* 0x000000090a157292 */ /* 0x000fc4000f8efc3f */
[----:B------:R-:W-:-:S12]  /*8400*/  USHF.L.U32 UR29, UR29, UR8, URZ ;  /* 0x000000081d1d7299 */ /* 0x000fd8000800063f */
.L_x_175:
[----:B------:R-:W-:-:S03]  /*8410*/  UMOV UR8, 0xffffffff ;  /* 0xffffffff00087882 */ /* 0x000fc60000000000 */
[----:B------:R-:W-:Y:S05]  /*8420*/  BRA.DIV UR8, `(.L_x_165) ;  /* 0x0000000e089c7947 */ /* 0x000fea000b800000 */
[----:B------:R-:W-:-:S13]  /*8430*/  ELECT P6, URZ, PT ;  /* 0x00000000003f782f */ /* 0x000fda00038c0000 */
.L_x_184:
[----:B------:R-:W0:Y:S01]  /*8440*/  LDC R4, c[0x0][0x28c] ;  /* 0x0000a300ff047b82 */ /* 0x000e220000000800 */
[----:B------:R-:W-:Y:S01]  /*8450*/  BSSY B1, `(.L_x_166) ;  /* 0x0000048000017945 */ /* 0x000fe20003800000 */
[----:B0-----:R-:W-:-:S13]  /*8460*/  ISETP.LT.OR P6, PT, R4, 0x1, !P6 ;  /* 0x000000010400780c */ /* 0x001fda00077c1670 */
[----:B------:R-:W-:Y:S05]  /*8470*/  @P6 BRA `(.L_x_167) ;  /* 0x0000000400146947 */ /* 0x000fea0003800000 */
[----:B------:R-:W-:Y:S01]  /*8480*/  LEA R19, R19, UR31, 0x2 ;  /* 0x0000001f13137c11 */ /* 0x000fe2000f8e10ff */
[----:B------:R-:W-:Y:S01]  /*8490*/  IMAD.MOV.U32 R21, RZ, RZ, RZ ;  /* 0x000000ffff157224 */ /* 0x000fe200078e00ff */
[----:B------:R-:W-:Y:S01]  /*84a0*/  LEA R15, R13, UR6, 0x6 ;  /* 0x000000060d0f7c11 */ /* 0x000fe2000f8e30ff */
[----:B------:R-:W-:Y:S02]  /*84b0*/  IMAD.MOV.U32 R4, RZ, RZ, R0 ;  /* 0x000000ffff047224 */ /* 0x000fe400078e0000 */
[----:B------:R-:W-:Y:S02]  /*84c0*/  IMAD.MOV.U32 R5, RZ, RZ, R10 ;  /* 0x000000ffff057224 */ /* 0x000fe400078e000a */
[----:B------:R-:W-:Y:S02]  /*84d0*/  IMAD.MOV.U32 R7, RZ, RZ, R9 ;  /* 0x000000ffff077224 */ /* 0x000fe400078e0009 */
[----:B------:R-:W-:-:S07]  /*84e0*/  IMAD.SHL.U32 R19, R19, 0x40, RZ ;  /* 0x0000004013137824 */ /* 0x000fce00078e00ff */
.L_x_170:
[----:B------:R-:W0:Y:S01]  /*84f0*/  S2R R14, SR_CgaCtaId ;  /* 0x00000000000e7919 */ /* 0x000e220000008800 */
[----:B------:R-:W-:Y:S02]  /*8500*/  MOV R13, 0x400 ;  /* 0x00000400000d7802 */ /* 0x000fe40000000f00 */
[----:B------:R-:W-:Y:S02]  /*8510*/  ISETP.NE.AND P1, PT, R11, RZ, PT ;  /* 0x000000ff0b00720c */ /* 0x000fe40003f25270 */
[----:B0-----:R-:W-:Y:S02]  /*8520*/  LEA R22, R14, R13, 0x18 ;  /* 0x0000000d0e167211 */ /* 0x001fe400078ec0ff */
[----:B------:R-:W-:-:S09]  /*8530*/  SHF.L.U32 R13, R5, 0x1f, RZ ;  /* 0x0000001f050d7819 */ /* 0x000fd200000006ff */
[----:B------:R-:W0:Y:S01]  /*8540*/  @!P1 LDC R14, c[0x0][0x500] ;  /* 0x00014000ff0e9b82 */ /* 0x000e220000000800 */
[----:B------:R-:W-:-:S04]  /*8550*/  IMAD R20, R7, 0x8, R22 ;  /* 0x0000000807147824 */ /* 0x000fc800078e0216 */
[----:B------:R-:W1:Y:S02]  /*8560*/  SYNCS.PHASECHK.TRANS64.TRYWAIT P0, [R20+URZ+0x10], R13 ;  /* 0x0000100d140075a7 */ /* 0x000e64000800017f */
[----:B-1----:R-:W-:Y:S05]  /*8570*/  @!P0 BRA `(.L_x_168) ;  /* 0x0000000c00688947 */ /* 0x002fea0003800000 */
.L_x_185:
[----:B-1----:R-:W-:Y:S01]  /*8580*/  PRMT R13, R12, 0x9910, RZ ;  /* 0x000099100c0d7816 */ /* 0x002fe200000000ff */
[----:B0-----:R0:W-:Y:S03]  /*8590*/  @!P1 SYNCS.ARRIVE.TRANS64 RZ, [R20+URZ], R14 ;  /* 0x0000000e14ff99a7 */ /* 0x0011e6000800003f */
[----:B------:R-:W-:-:S13]  /*85a0*/  ISETP.NE.AND P0, PT, R13, 0x2, PT ;  /* 0x000000020d00780c */ /* 0x000fda0003f05270 */
[----:B0-----:R-:W-:Y:S05]  /*85b0*/  @P0 BRA `(.L_x_169) ;  /* 0x0000000000040947 */ /* 0x001fea0003800000 */
[----:B------:R-:W-:Y:S01]  /*85c0*/  BPT.TRAP 0x1 ;  /* 0x000000040000795c */ /* 0x000fe20000300000 */
.L_x_169:
[C---:B------:R-:W-:Y:S01]  /*85d0*/  LEA R13, R7.reuse, UR31, 0x3 ;  /* 0x0000001f070d7c11 */ /* 0x040fe2000f8e18ff */
[----:B------:R-:W-:Y:S01]  /*85e0*/  VIADD R4, R4, 0xffffffff ;  /* 0xffffffff04047836 */ /* 0x000fe20000000000 */
[----:B------:R-:W-:Y:S01]  /*85f0*/  LEA R14, R7, UR7, 0xd ;  /* 0x00000007070e7c11 */ /* 0x000fe2000f8e68ff */
[----:B------:R-:W-:Y:S01]  /*8600*/  UIADD3 UR14, UP0, UR42, 0xf0, URZ ;  /* 0x000000f02a0e7890 */ /* 0x000fe2000ff1e03f */
[----:B------:R-:W-:Y:S01]  /*8610*/  R2UR UR34, R21 ;  /* 0x00000000152272ca */ /* 0x000fe200000e0000 */
[----:B------:R-:W-:Y:S01]  /*8620*/  IMAD.SHL.U32 R13, R13, 0x1000, RZ ;  /* 0x000010000d0d7824 */ /* 0x000fe200078e00ff */
[----:B------:R-:W-:Y:S01]  /*8630*/  R2UR UR33, R20 ;  /* 0x00000000142172ca */ /* 0x000fe200000e0000 */
[--C-:B------:R-:W-:Y:S01]  /*8640*/  IMAD R14, R14, 0x2, R22.reuse ;  /* 0x000000020e0e7824 */ /* 0x100fe200078e0216 */
[----:B------:R-:W-:Y:S01]  /*8650*/  R2UR UR36, R6 ;  /* 0x00000000062472ca */ /* 0x000fe200000e0000 */
[----:B------:R-:W-:Y:S01]  /*8660*/  IMAD R13, R13, 0x2, R22 ;  /* 0x000000020d0d7824 */ /* 0x000fe200078e0216 */
[----:B------:R-:W-:Y:S01]  /*8670*/  R2UR UR35, R19 ;  /* 0x00000000132372ca */ /* 0x000fe200000e0000 */
[----:B------:R-:W-:Y:S01]  /*8680*/  UIADD3 UR44, UP1, UR42, 0x1f0, URZ ;  /* 0x000001f02a2c7890 */ /* 0x000fe2000ff3e03f */
[----:B------:R-:W-:Y:S01]  /*8690*/  R2UR UR8, R14 ;  /* 0x000000000e0872ca */ /* 0x000fe200000e0000 */
[----:B------:R-:W-:Y:S01]  /*86a0*/  UIADD3.X UR15, URZ, UR43, URZ, UP0, !UPT ;  /* 0x0000002b3f0f7290 */ /* 0x000fe200087fe43f */
[----:B------:R-:W-:Y:S01]  /*86b0*/  R2UR UR24, R13 ;  /* 0x000000000d1872ca */ /* 0x000fe200000e0000 */
[----:B------:R-:W-:Y:S01]  /*86c0*/  UPRMT UR30, URZ, 0x5410, UR29 ;  /* 0x000054103f1e7896 */ /* 0x000fe2000800001d */
[----:B------:R-:W-:Y:S01]  /*86d0*/  R2UR UR19, R15 ;  /* 0x000000000f1372ca */ /* 0x000fe200000e0000 */
[----:B------:R-:W-:Y:S01]  /*86e0*/  UIADD3 UR26, UR34, 0x40, URZ ;  /* 0x00000040221a7890 */ /* 0x000fe2000fffe03f */
[----:B------:R-:W-:Y:S01]  /*86f0*/  ISETP.GT.AND P1, PT, R4, 0x1, PT ;  /* 0x000000010400780c */ /* 0x000fe20003f24270 */
[----:B------:R-:W-:Y:S01]  /*8700*/  UIADD3.X UR45, URZ, UR43, URZ, UP1, !UPT ;  /* 0x0000002b3f2d7290 */ /* 0x000fe20008ffe43f */
[----:B------:R-:W-:Y:S01]  /*8710*/  VIADD R7, R7, 0x1 ;  /* 0x0000000107077836 */ /* 0x000fe20000000000 */
[----:B------:R-:W-:Y:S01]  /*8720*/  UPRMT UR37, URZ, 0x5410, UR21 ;  /* 0x000054103f257896 */ /* 0x000fe20008000015 */
[----:B------:R-:W-:Y:S01]  /*8730*/  VIADD R21, R21, 0x80 ;  /* 0x0000008015157836 */ /* 0x000fe20000000000 */
[----:B------:R-:W-:Y:S01]  /*8740*/  UMOV UR22, 0x0 ;  /* 0x0000000000167882 */ /* 0x000fe20000000000 */
[----:B------:R-:W-:Y:S01]  /*8750*/  UMOV UR23, 0x10000000 ;  /* 0x1000000000177882 */ /* 0x000fe20000000000 */
[----:B------:R-:W-:Y:S01]  /*8760*/  UIADD3 UR16, UR8, 0x20100, URZ ;  /* 0x0002010008107890 */ /* 0x000fe2000fffe03f */
[----:B------:R-:W-:Y:S01]  /*8770*/  ISETP.NE.AND P0, PT, R7, 0x2, PT ;  /* 0x000000020700780c */ /* 0x000fe20003f05270 */
[----:B------:R-:W-:-:S02]  /*8780*/  UIADD3 UR32, UR24, 0x100, URZ ;  /* 0x0000010018207890 */ /* 0x000fc4000fffe03f */
[----:B------:R-:W-:Y:S01]  /*8790*/  UIADD3 UR24, UR24, 0x8100, URZ ;  /* 0x0000810018187890 */ /* 0x000fe2000fffe03f */
[----:B------:R-:W-:Y:S01]  /*87a0*/  SEL R14, RZ, 0x1, P0 ;  /* 0x00000001ff0e7807 */ /* 0x000fe20000000000 */
[----:B------:R-:W-:Y:S01]  /*87b0*/  UIADD3 UR8, UR8, 0x22100, URZ ;  /* 0x0002210008087890 */ /* 0x000fe2000fffe03f */
[----:B------:R-:W-:Y:S01]  /*87c0*/  SEL R7, R7, RZ, P0 ;  /* 0x000000ff07077207 */ /* 0x000fe20000000000 */
[----:B------:R-:W-:Y:S01]  /*87d0*/  UMOV UR25, UR33 ;  /* 0x0000002100197c82 */ /* 0x000fe20008000000 */
[----:B------:R-:W-:Y:S01]  /*87e0*/  UMOV UR28, UR36 ;  /* 0x00000024001c7c82 */ /* 0x000fe20008000000 */
[----:B------:R-:W-:Y:S01]  /*87f0*/  UMOV UR27, UR35 ;  /* 0x00000023001b7c82 */ /* 0x000fe20008000000 */
[----:B------:R-:W-:Y:S01]  /*8800*/  UMOV UR17, UR33 ;  /* 0x0000002100117c82 */ /* 0x000fe20008000000 */
[----:B------:R-:W-:Y:S01]  /*8810*/  UMOV UR18, UR34 ;  /* 0x0000002200127c82 */ /* 0x000fe20008000000 */
[----:B------:R-:W-:Y:S01]  /*8820*/  UMOV UR20, UR36 ;  /* 0x0000002400147c82 */ /* 0x000fe20008000000 */
[----:B------:R0:W-:Y:S01]  /*8830*/  UTMALDG.3D.MULTICAST [UR32], [UR14], UR30, desc[UR22] ;  /* 0x000016200e0073b4 */ /* 0x0001e2000801181e */
[----:B------:R-:W-:Y:S01]  /*8840*/  UMOV UR9, UR33 ;  /* 0x0000002100097c82 */ /* 0x000fe20008000000 */
[----:B------:R-:W-:Y:S01]  /*8850*/  UMOV UR11, UR19 ;  /* 0x00000013000b7c82 */ /* 0x000fe20008000000 */
[----:B------:R-:W-:Y:S01]  /*8860*/  UMOV UR12, UR36 ;  /* 0x00000024000c7c82 */ /* 0x000fe20008000000 */
[----:B------:R-:W-:Y:S01]  /*8870*/  UMOV UR10, UR26 ;  /* 0x0000001a000a7c82 */ /* 0x000fe20008000000 */
[----:B------:R-:W-:Y:S01]  /*8880*/  LOP3.LUT R5, R5, R14, RZ, 0x3c, !PT ;  /* 0x0000000e05057212 */ /* 0x000fe200078e3cff */
[----:B------:R0:W-:Y:S01]  /*8890*/  UTMALDG.3D.MULTICAST [UR24], [UR14], UR30, desc[UR22] ;  /* 0x000016180e0073b4 */ /* 0x0001e2000801181e */
[----:B------:R0:W-:Y:S01]  /*88a0*/  UTMALDG.3D.MULTICAST [UR16], [UR44], UR37, desc[UR22] ;  /* 0x000016102c0073b4 */ /* 0x0001e20008011825 */
[----:B------:R0:W-:Y:S02]  /*88b0*/  UTMALDG.3D.MULTICAST [UR8], [UR44], UR37, desc[UR22] ;  /* 0x000016082c0073b4 */ /* 0x0001e40008011825 */
[----:B0-----:R-:W-:Y:S05]  /*88c0*/  @P1 BRA `(.L_x_170) ;  /* 0xfffffffc00081947 */ /* 0x001fea000383ffff */
.L_x_167:
[----:B------:R-:W-:Y:S05]  /*88d0*/  BSYNC B1 ;  /* 0x0000000000017941 */ /* 0x000fea0003800000 */
.L_x_166:
[----:B------:R-:W-:Y:S01]  /*88e0*/  LOP3.LUT P1, RZ, R3, 0xff, RZ, 0xc0, !PT ;  /* 0x000000ff03ff7812 */ /* 0x000fe2000782c0ff */
[----:B------:R-:W-:Y:S01]  /*88f0*/  IMAD.IADD R9, R8, 0x1, R9 ;  /* 0x0000000108097824 */ /* 0x000fe200078e0209 */
[----:B------:R-:W-:Y:S01]  /*8900*/  IADD3 R16, P2, R16, UR38, RZ ;  /* 0x0000002610107c10 */ /* 0x000fe2000ff5e0ff */
[----:B------:R-:W-:Y:S01]  /*8910*/  ULDC.64 UR8, c[0x0][0x650] ;  /* 0x0001940000087ab9 */ /* 0x000fe20000000a00 */
[----:B------:R-:W-:Y:S01]  /*8920*/  BSSY B1, `(.L_x_171) ;  /* 0x000006c000017945 */ /* 0x000fe20003800000 */
[----:B------:R-:W-:Y:S01]  /*8930*/  IMAD.MOV.U32 R19, RZ, RZ, -0x1 ;  /* 0xffffffffff137424 */ /* 0x000fe200078e00ff */
[----:B------:R-:W-:Y:S01]  /*8940*/  SHF.R.U32.HI R3, RZ, 0x1, R9 ;  /* 0x00000001ff037819 */ /* 0x000fe20000011609 */
[----:B------:R-:W-:Y:S01]  /*8950*/  IMAD.MOV.U32 R13, RZ, RZ, -0x1 ;  /* 0xffffffffff0d7424 */ /* 0x000fe200078e00ff */
[----:B------:R-:W-:Y:S01]  /*8960*/  ISETP.GT.U32.AND P0, PT, R9, 0x1, PT ;  /* 0x000000010900780c */ /* 0x000fe20003f04070 */
[----:B------:R-:W-:Y:S01]  /*8970*/  IMAD.MOV.U32 R6, RZ, RZ, -0x1 ;  /* 0xffffffffff067424 */ /* 0x000fe200078e00ff */
[----:B------:R-:W-:-:S02]  /*8980*/  LOP3.LUT R3, R3, 0x1, RZ, 0xc0, !PT ;  /* 0x0000000103037812 */ /* 0x000fc400078ec0ff */
[----:B------:R-:W-:Y:S01]  /*8990*/  ISETP.LT.U32.AND P0, PT, R8, 0x2, P0 ;  /* 0x000000020800780c */ /* 0x000fe20000701070 */
[----:B------:R-:W0:Y:S01]  /*89a0*/  @P1 S2R R5, SR_CgaCtaId ;  /* 0x0000000000051919 */ /* 0x000e220000008800 */
[----:B------:R-:W-:Y:S02]  /*89b0*/  @P1 MOV R4, 0x400 ;  /* 0x0000040000041802 */ /* 0x000fe40000000f00 */
[----:B------:R-:W-:Y:S02]  /*89c0*/  IADD3.X R17, R17, UR41, RZ, P2, !PT ;  /* 0x0000002911117c10 */ /* 0x000fe400097fe4ff */
[----:B------:R-:W-:Y:S02]  /*89d0*/  ISETP.GE.U32.AND P2, PT, R16, UR8, PT ;  /* 0x0000000810007c0c */ /* 0x000fe4000bf46070 */
[----:B------:R-:W-:Y:S02]  /*89e0*/  LOP3.LUT R9, R9, 0x1, RZ, 0xc0, !PT ;  /* 0x0000000109097812 */ /* 0x000fe400078ec0ff */
[----:B0-----:R-:W-:-:S04]  /*89f0*/  @P1 LEA R4, R5, R4, 0x18 ;  /* 0x0000000405041211 */ /* 0x001fc800078ec0ff */
[----:B------:R0:W-:Y:S01]  /*8a00*/  @P1 SYNCS.ARRIVE.TRANS64.A1T0 RZ, [R4+URZ+0x38], RZ ;  /* 0x000038ff04ff19a7 */ /* 0x0001e2000810003f */
[----:B------:R-:W-:Y:S02]  /*8a10*/  ISETP.NE.U32.AND P1, PT, R3, 0x1, PT ;  /* 0x000000010300780c */ /* 0x000fe40003f25070 */
[----:B------:R-:W-:Y:S02]  /*8a20*/  SEL R3, RZ, 0x1, !P0 ;  /* 0x00000001ff037807 */ /* 0x000fe40004000000 */
[----:B------:R-:W-:Y:S02]  /*8a30*/  ISETP.GE.U32.AND.EX P0, PT, R17, UR9, PT, P2 ;  /* 0x0000000911007c0c */ /* 0x000fe4000bf06120 */
[----:B------:R-:W-:-:S04]  /*8a40*/  ISETP.GT.U32.AND P1, PT, R8, 0x1, !P1 ;  /* 0x000000010800780c */ /* 0x000fc80004f24070 */
[----:B0-----:R-:W-:-:S04]  /*8a50*/  SEL R4, RZ, 0x1, !P1 ;  /* 0x00000001ff047807 */ /* 0x001fc80004800000 */
[--C-:B------:R-:W-:Y:S02]  /*8a60*/  LOP3.LUT R10, R4, R10, R3.reuse, 0x96, !PT ;  /* 0x0000000a040a7212 */ /* 0x100fe400078e9603 */
[----:B------:R-:W-:Y:S02]  /*8a70*/  PRMT R4, RZ, 0x7610, R4 ;  /* 0x00007610ff047816 */ /* 0x000fe40000000004 */
[----:B------:R-:W-:Y:S01]  /*8a80*/  PRMT R3, RZ, 0x7610, R3 ;  /* 0x00007610ff037816 */ /* 0x000fe20000000003 */
[----:B------:R-:W-:Y:S06]  /*8a90*/  @P0 BRA `(.L_x_172) ;  /* 0x0000000400500947 */ /* 0x000fec0003800000 */
[----:B------:R-:W0:Y:S01]  /*8aa0*/  S2R R15, SR_CTAID.X ;  /* 0x00000000000f7919 */ /* 0x000e220000002500 */
[----:B------:R-:W-:Y:S01]  /*8ab0*/  ULDC.64 UR8, c[0x0][0x628] ;  /* 0x00018a0000087ab9 */ /* 0x000fe20000000a00 */
[----:B------:R-:W1:Y:S01]  /*8ac0*/  LDC R20, c[0x0][0x144] ;  /* 0x00005100ff147b82 */ /* 0x000e620000000800 */
[----:B------:R-:W-:Y:S01]  /*8ad0*/  ISETP.NE.U32.AND P0, PT, RZ, UR8, PT ;  /* 0x00000008ff007c0c */ /* 0x000fe2000bf05070 */
[----:B------:R-:W2:Y:S01]  /*8ae0*/  S2R R13, SR_CTAID.Y ;  /* 0x00000000000d7919 */ /* 0x000ea20000002600 */
[----:B------:R-:W-:Y:S01]  /*8af0*/  ULDC UR10, c[0x0][0x150] ;  /* 0x00005400000a7ab9 */ /* 0x000fe20000000800 */
[----:B------:R-:W-:Y:S01]  /*8b00*/  ULDC UR11, c[0x0][0x630] ;  /* 0x00018c00000b7ab9 */ /* 0x000fe20000000800 */
[----:B------:R-:W-:Y:S01]  /*8b10*/  ISETP.NE.AND.EX P0, PT, RZ, UR9, PT, P0 ;  /* 0x00000009ff007c0c */ /* 0x000fe2000bf05300 */
[----:B------:R-:W-:Y:S01]  /*8b20*/  IMAD.MOV.U32 R4, RZ, RZ, R16 ;  /* 0x000000ffff047224 */ /* 0x000fe200078e0010 */
[----:B0-----:R-:W-:-:S05]  /*8b30*/  I2FP.F32.U32 R5, R15 ;  /* 0x0000000f00057245 */ /* 0x001fca0000201000 */
[----:B------:R-:W-:Y:S01]  /*8b40*/  FMUL R21, R5, UR10 ;  /* 0x0000000a05157c20 */ /* 0x000fe20008400000 */
[----:B------:R-:W-:-:S05]  /*8b50*/  IMAD.MOV.U32 R5, RZ, RZ, R17 ;  /* 0x000000ffff057224 */ /* 0x000fca00078e0011 */
[----:B--2---:R-:W-:Y:S05]  /*8b60*/  @!P0 BRA `(.L_x_173) ;  /* 0x0000000000288947 */ /* 0x004fea0003800000 */
[----:B------:R-:W-:Y:S02]  /*8b70*/  ULDC UR10, c[0x0][0x634] ;  /* 0x00018d00000a7ab9 */ /* 0x000fe40000000800 */
[----:B------:R-:W-:-:S05]  /*8b80*/  IADD3 R5, P0, R16, UR10, RZ ;  /* 0x0000000a10057c10 */ /* 0x000fca000ff1e0ff */
[----:B------:R-:W-:-:S04]  /*8b90*/  IMAD.X R19, RZ, RZ, R17, P0 ;  /* 0x000000ffff137224 */ /* 0x000fc800000e0611 */
[----:B------:R-:W-:-:S04]  /*8ba0*/  IMAD.WIDE.U32 R6, R19, UR8, RZ ;  /* 0x0000000813067c25 */ /* 0x000fc8000f8e00ff */
[----:B------:R-:W-:-:S04]  /*8bb0*/  IMAD.WIDE.U32 R6, P0, R5, UR9, R6 ;  /* 0x0000000905067c25 */ /* 0x000fc8000f800006 */
[----:B------:R-:W-:-:S04]  /*8bc0*/  IMAD.WIDE.U32 R4, R5, UR8, RZ ;  /* 0x0000000805047c25 */ /* 0x000fc8000f8e00ff */
[----:B------:R-:W-:Y:S01]  /*8bd0*/  IMAD.MOV.U32 R4, RZ, RZ, R7 ;  /* 0x000000ffff047224 */ /* 0x000fe200078e0007 */
[----:B------:R-:W-:Y:S01]  /*8be0*/  IADD3 RZ, P1, R5, R6, RZ ;  /* 0x0000000605ff7210 */ /* 0x000fe20007f3e0ff */
[----:B------:R-:W-:-:S04]  /*8bf0*/  IMAD.X R5, RZ, RZ, RZ, P0 ;  /* 0x000000ffff057224 */ /* 0x000fc800000e06ff */
[----:B------:R-:W-:-:S08]  /*8c00*/  IMAD.WIDE.U32.X R4, R19, UR9, R4, P1 ;  /* 0x0000000913047c25 */ /* 0x000fd000088e0404 */
.L_x_173:
[--C-:B------:R-:W-:Y:S01]  /*8c10*/  SHF.R.U64 R14, R4, UR11, R5.reuse ;  /* 0x0000000b040e7c19 */ /* 0x100fe20008001205 */
[----:B------:R-:W0:Y:S01]  /*8c20*/  F2I.U32.TRUNC.NTZ R21, R21 ;  /* 0x0000001500157305 */ /* 0x000e22000020f000 */
[----:B------:R-:W-:Y:S01]  /*8c30*/  SHF.R.U32.HI R4, RZ, UR11, R5 ;  /* 0x0000000bff047c19 */ /* 0x000fe20008011605 */
[----:B------:R-:W-:Y:S01]  /*8c40*/  ULDC.64 UR8, c[0x0][0x620] ;  /* 0x0001880000087ab9 */ /* 0x000fe20000000a00 */
[----:B------:R-:W-:Y:S01]  /*8c50*/  IADD3 R7, P0, RZ, -R14, RZ ;  /* 0x8000000eff077210 */ /* 0x000fe20007f1e0ff */
[----:B------:R-:W-:Y:S01]  /*8c60*/  ULDC.64 UR10, c[0x0][0x640] ;  /* 0x00019000000a7ab9 */ /* 0x000fe20000000a00 */
[----:B------:R-:W2:Y:S03]  /*8c70*/  LDC R22, c[0x0][0x148] ;  /* 0x00005200ff167b82 */ /* 0x000ea60000000800 */
[----:B------:R-:W-:Y:S01]  /*8c80*/  IMAD.X R4, RZ, RZ, ~R4, P0 ;  /* 0x000000ffff047224 */ /* 0x000fe200000e0e04 */
[----:B------:R-:W-:-:S03]  /*8c90*/  ISETP.NE.U32.AND P0, PT, RZ, UR10, PT ;  /* 0x0000000aff007c0c */ /* 0x000fc6000bf05070 */
[----:B------:R-:W-:Y:S01]  /*8ca0*/  IMAD R6, R4, UR8, RZ ;  /* 0x0000000804067c24 */ /* 0x000fe2000f8e02ff */
[----:B------:R-:W-:Y:S01]  /*8cb0*/  ISETP.NE.AND.EX P0, PT, RZ, UR11, PT, P0 ;  /* 0x0000000bff007c0c */ /* 0x000fe2000bf05300 */
[----:B------:R-:W-:Y:S01]  /*8cc0*/  IMAD.WIDE.U32 R4, R7, UR8, R16 ;  /* 0x0000000807047c25 */ /* 0x000fe2000f8e0010 */
[----:B------:R-:W-:-:S03]  /*8cd0*/  ULDC UR8, c[0x0][0x618] ;  /* 0x0001860000087ab9 */ /* 0x000fc60000000800 */
[----:B------:R-:W-:Y:S01]  /*8ce0*/  IMAD R7, R7, UR9, R6 ;  /* 0x0000000907077c24 */ /* 0x000fe2000f8e0206 */
[----:B------:R-:W-:Y:S01]  /*8cf0*/  ULDC UR9, c[0x0][0x154] ;  /* 0x0000550000097ab9 */ /* 0x000fe20000000800 */
[----:B0-----:R-:W-:Y:S02]  /*8d00*/  IMAD.MOV R6, RZ, RZ, -R21 ;  /* 0x000000ffff067224 */ /* 0x001fe400078e0a15 */
[----:B------:R-:W-:Y:S02]  /*8d10*/  IMAD.IADD R5, R5, 0x1, R7 ;  /* 0x0000000105057824 */ /* 0x000fe400078e0207 */
[----:B-1----:R-:W-:Y:S01]  /*8d20*/  IMAD R15, R20, R6, R15 ;  /* 0x00000006140f7224 */ /* 0x002fe200078e020f */
[----:B------:R-:W-:Y:S02]  /*8d30*/  I2FP.F32.U32 R6, R13 ;  /* 0x0000000d00067245 */ /* 0x000fe40000201000 */
[--C-:B------:R-:W-:Y:S02]  /*8d40*/  SHF.R.U64 R19, R4, UR8, R5.reuse ;  /* 0x0000000804137c19 */ /* 0x100fe40008001205 */
[----:B------:R-:W-:Y:S01]  /*8d50*/  SHF.R.U32.HI R4, RZ, UR8, R5 ;  /* 0x00000008ff047c19 */ /* 0x000fe20008011605 */
[----:B------:R-:W-:Y:S01]  /*8d60*/  FMUL R6, R6, UR9 ;  /* 0x0000000906067c20 */ /* 0x000fe20008400000 */
[----:B------:R-:W-:-:S02]  /*8d70*/  ULDC UR8, c[0x0][0x608] ;  /* 0x0001820000087ab9 */ /* 0x000fc40000000800 */
[--C-:B------:R-:W-:Y:S01]  /*8d80*/  SHF.R.U64 R21, R19, UR8, R4.reuse ;  /* 0x0000000813157c19 */ /* 0x100fe20008001204 */
[----:B------:R0:W1:Y:S01]  /*8d90*/  F2I.U32.TRUNC.NTZ R24, R6 ;  /* 0x0000000600187305 */ /* 0x000062000020f000 */
[----:B------:R-:W-:Y:S01]  /*8da0*/  SHF.R.U32.HI R4, RZ, UR8, R4 ;  /* 0x00000008ff047c19 */ /* 0x000fe20008011604 */
[----:B------:R-:W-:-:S03]  /*8db0*/  ULDC UR8, c[0x0][0x658] ;  /* 0x0001960000087ab9 */ /* 0x000fc60000000800 */
[--C-:B------:R-:W-:Y:S02]  /*8dc0*/  SHF.R.U64 R20, R21, UR8, R4.reuse ;  /* 0x0000000815147c19 */ /* 0x100fe40008001204 */
[----:B------:R-:W-:-:S03]  /*8dd0*/  SHF.R.U32.HI R23, RZ, UR8, R4 ;  /* 0x00000008ff177c19 */ /* 0x000fc60008011604 */
[----:B------:R-:W-:Y:S02]  /*8de0*/  IMAD.MOV.U32 R4, RZ, RZ, R20 ;  /* 0x000000ffff047224 */ /* 0x000fe400078e0014 */
[----:B------:R-:W-:Y:S01]  /*8df0*/  IMAD.MOV.U32 R5, RZ, RZ, R23 ;  /* 0x000000ffff057224 */ /* 0x000fe200078e0017 */
[----:B0-----:R-:W-:Y:S06]  /*8e00*/  @!P0 BRA `(.L_x_174) ;  /* 0x0000000000288947 */ /* 0x001fec0003800000 */
        /* <DEDUP_REMOVED lines=10> */
.L_x_174:
[----:B------:R-:W-:Y:S01]  /*8eb0*/  ISETP.NE.AND P0, PT, R2, 0x1, PT ;  /* 0x000000010200780c */ /* 0x000fe20003f05270 */
[----:B------:R-:W-:Y:S01]  /*8ec0*/  ULDC UR8, c[0x0][0x648] ;  /* 0x0001920000087ab9 */ /* 0x000fe20000000800 */
[----:B------:R-:W-:Y:S01]  /*8ed0*/  LOP3.LUT R21, R21, UR13, RZ, 0xc0, !PT ;  /* 0x0000000d15157c12 */ /* 0x000fe2000f8ec0ff */
[----:B-1----:R-:W-:Y:S01]  /*8ee0*/  IMAD.MOV R24, RZ, RZ, -R24 ;  /* 0x000000ffff187224 */ /* 0x002fe200078e0a18 */
[----:B------:R-:W-:Y:S01]  /*8ef0*/  SHF.R.U64 R4, R4, UR8, R5 ;  /* 0x0000000804047c19 */ /* 0x000fe20008001205 */
[----:B------:R-:W-:Y:S01]  /*8f00*/  ULDC UR8, c[0x0][0x638] ;  /* 0x00018e0000087ab9 */ /* 0x000fe20000000800 */
[----:B------:R-:W-:Y:S01]  /*8f10*/  LOP3.LUT R19, R19, UR4, RZ, 0xc0, !PT ;  /* 0x0000000413137c12 */ /* 0x000fe2000f8ec0ff */
[----:B------:R-:W-:Y:S01]  /*8f20*/  ULDC UR9, c[0x0][0x610] ;  /* 0x0001840000097ab9 */ /* 0x000fe20000000800 */
[----:B------:R-:W-:Y:S02]  /*8f30*/  IMAD.MOV.U32 R6, RZ, RZ, R14 ;  /* 0x000000ffff067224 */ /* 0x000fe400078e000e */
[----:B------:R-:W-:-:S02]  /*8f40*/  IMAD.MOV R5, RZ, RZ, -R4 ;  /* 0x000000ffff057224 */ /* 0x000fc400078e0a04 */
[----:B------:R-:W-:Y:S02]  /*8f50*/  IMAD R4, R4, UR5, R21 ;  /* 0x0000000504047c24 */ /* 0x000fe4000f8e0215 */
[----:B--2---:R-:W-:Y:S02]  /*8f60*/  @P0 IMAD R15, R22, R24, R13 ;  /* 0x00000018160f0224 */ /* 0x004fe400078e020d */
[----:B------:R-:W-:Y:S01]  /*8f70*/  IMAD R20, R5, UR8, R20 ;  /* 0x0000000805147c24 */ /* 0x000fe2000f8e0214 */
[----:B------:R-:W-:Y:S01]  /*8f80*/  ULDC UR8, c[0x0][0x600] ;  /* 0x0001800000087ab9 */ /* 0x000fe20000000800 */
[----:B------:R-:W-:Y:S02]  /*8f90*/  IMAD R15, R4, UR9, R15 ;  /* 0x00000009040f7c24 */ /* 0x000fe4000f8e020f */
[----:B------:R-:W-:Y:S02]  /*8fa0*/  IMAD R20, R20, UR8, R19 ;  /* 0x0000000814147c24 */ /* 0x000fe4000f8e0213 */
[----:B------:R-:W-:-:S03]  /*8fb0*/  IMAD.MOV.U32 R4, RZ, RZ, 0x1 ;  /* 0x00000001ff047424 */ /* 0x000fc600078e00ff */
[----:B------:R-:W-:Y:S02]  /*8fc0*/  SEL R13, R20, R15, !P0 ;  /* 0x0000000f140d7207 */ /* 0x000fe40004000000 */
[----:B------:R-:W-:-:S07]  /*8fd0*/  SEL R19, R15, R20, !P0 ;  /* 0x000000140f137207 */ /* 0x000fce0004000000 */
.L_x_172:
[----:B------:R-:W-:Y:S05]  /*8fe0*/  BSYNC B1 ;  /* 0x0000000000017941 */ /* 0x000fea0003800000 */
.L_x_171:
[----:B------:R-:W-:-:S13]  /*8ff0*/  LOP3.LUT P0, RZ, R4, 0xff, RZ, 0xc0, !PT ;  /* 0x000000ff04ff7812 */ /* 0x000fda000780c0ff */
[----:B------:R-:W-:Y:S05]  /*9000*/  @P0 BRA `(.L_x_175) ;  /* 0xfffffff400000947 */ /* 0x000fea000383ffff */
[----:B------:R-:W-:Y:S05]  /*9010*/  BSYNC B0 ;  /* 0x0000000000007941 */ /* 0x000fea0003800000 */
.L_x_164:
[----:B------:R-:W-:-:S03]  /*9020*/  UMOV UR8, 0xffffffff ;  /* 0xffffffff00087882 */ /* 0x000fc60000000000 */
[----:B------:R-:W-:Y:S05]  /*9030*/  BRA.DIV UR8, `(.L_x_176) ;  /* 0x0000000208cc7947 */ /* 0x000fea000b800000 */
[----:B------:R-:W-:-:S13]  /*9040*/  ELECT P6, URZ, PT ;  /* 0x00000000003f782f */ /* 0x000fda00038c0000 */
.L_x_188:
[----:B------:R-:W-:Y:S04]  /*9050*/  BSSY B0, `(.L_x_177) ;  /* 0x0000019000007945 */ /* 0x000fe80003800000 */
[----:B------:R-:W-:Y:S05]  /*9060*/  @!P6 BRA `(.L_x_178) ;  /* 0x00000000005ce947 */ /* 0x000fea0003800000 */
[----:B------:R-:W-:-:S04]  /*9070*/  LOP3.LUT R18, R18, 0x2, RZ, 0xfc, !PT ;  /* 0x0000000212127812 */ /* 0x000fc800078efcff */
[----:B------:R-:W-:-:S13]  /*9080*/  ISETP.NE.AND P0, PT, R18, 0x3, PT ;  /* 0x000000031200780c */ /* 0x000fda0003f05270 */
[----:B------:R-:W-:Y:S05]  /*9090*/  @!P0 BRA `(.L_x_179) ;  /* 0x0000000000048947 */ /* 0x000fea0003800000 */
[----:B------:R-:W-:Y:S01]  /*90a0*/  BPT.TRAP 0x1 ;  /* 0x000000040000795c */ /* 0x000fe20000300000 */
.L_x_179:
[----:B------:R-:W0:Y:S01]  /*90b0*/  S2R R3, SR_CgaCtaId ;  /* 0x0000000000037919 */ /* 0x000e220000008800 */
[----:B------:R-:W-:Y:S02]  /*90c0*/  MOV R0, 0x400 ;  /* 0x0000040000007802 */ /* 0x000fe40000000f00 */
[----:B------:R-:W-:Y:S02]  /*90d0*/  SHF.L.U32 R2, R10, 0x1f, RZ ;  /* 0x0000001f0a027819 */ /* 0x000fe400000006ff */
[----:B0-----:R-:W-:-:S05]  /*90e0*/  LEA R0, R3, R0, 0x18 ;  /* 0x0000000003007211 */ /* 0x001fca00078ec0ff */
[----:B------:R-:W-:-:S04]  /*90f0*/  VIADD R0, R0, 0x10 ;  /* 0x0000001000007836 */ /* 0x000fc80000000000 */
[C---:B------:R-:W-:Y:S02]  /*9100*/  IMAD R5, R9.reuse, 0x8, R0 ;  /* 0x0000000809057824 */ /* 0x040fe400078e0200 */
[----:B------:R-:W-:Y:S02]  /*9110*/  VIADD R9, R9, 0x1 ;  /* 0x0000000109097836 */ /* 0x000fe40000000000 */
[----:B------:R-:W0:Y:S03]  /*9120*/  SYNCS.PHASECHK.TRANS64.TRYWAIT P0, [R5+URZ], R2 ;  /* 0x00000002050075a7 */ /* 0x000e26000800017f */
[----:B------:R-:W-:-:S04]  /*9130*/  ISETP.NE.AND P1, PT, R9, 0x2, PT ;  /* 0x000000020900780c */ /* 0x000fc80003f25270 */
[----:B------:R-:W-:Y:S02]  /*9140*/  SEL R3, RZ, 0x1, P1 ;  /* 0x00000001ff037807 */ /* 0x000fe40000800000 */
[----:B------:R-:W-:Y:S02]  /*9150*/  SEL R9, R9, RZ, P1 ;  /* 0x000000ff09097207 */ /* 0x000fe40000800000 */
[----:B------:R-:W-:Y:S01]  /*9160*/  LOP3.LUT R3, R10, R3, RZ, 0x3c, !PT ;  /* 0x000000030a037212 */ /* 0x000fe200078e3cff */
[----:B0-----:R-:W-:Y:S06]  /*9170*/  @!P0 BRA `(.L_x_180) ;  /* 0x00000000009c8947 */ /* 0x001fec0003800000 */
.L_x_189:
[----:B------:R-:W-:Y:S01]  /*9180*/  IMAD R9, R9, 0x8, R0 ;  /* 0x0000000809097824 */ /* 0x000fe200078e0200 */
[----:B------:R-:W-:-:S07]  /*9190*/  SHF.L.U32 R0, R3, 0x1f, RZ ;  /* 0x0000001f03007819 */ /* 0x000fce00000006ff */
.L_x_181:
[----:B-1----:R1:W2:Y:S02]  /*91a0*/  SYNCS.PHASECHK.TRANS64.TRYWAIT P0, [R9+URZ], R0 ;  /* 0x00000000090075a7 */ /* 0x0022a4000800017f */
[----:B--2---:R-:W-:Y:S05]  /*91b0*/  @!P0 NANOSLEEP.SYNCS 0x989680 ;  /* 0x009896800000895d */ /* 0x004fea0003900000 */
[----:B------:R-:W2:Y:S02]  /*91c0*/  @!P0 SYNCS.PHASECHK.TRANS64 P0, [R9+URZ], R0 ;  /* 0x00000000090085a7 */ /* 0x000ea4000800007f */
[----:B--2---:R-:W-:Y:S05]  /*91d0*/  @!P0 BRA `(.L_x_181) ;  /* 0xfffffffc00f08947 */ /* 0x004fea000383ffff */
.L_x_178:
[----:B------:R-:W-:Y:S05]  /*91e0*/  BSYNC B0 ;  /* 0x0000000000007941 */ /* 0x000fea0003800000 */
.L_x_177:
[----:B------:R-:W-:Y:S05]  /*91f0*/  EXIT ;  /* 0x000000000000794d */ /* 0x000fea0003800000 */
.L_x_21:
[----:B-1----:R1:W2:Y:S02]  /*9200*/  SYNCS.PHASECHK.TRANS64.TRYWAIT P1, [R3+URZ], R0 ;  /* 0x00000000030075a7 */ /* 0x0022a4000802017f */
[----:B--2---:R-:W-:Y:S05]  /*9210*/  @!P1 NANOSLEEP.SYNCS 0x989680 ;  /* 0x009896800000995d */ /* 0x004fea0003900000 */
[----:B------:R-:W2:Y:S02]  /*9220*/  @!P1 SYNCS.PHASECHK.TRANS64 P1, [R3+URZ], R0 ;  /* 0x00000000030095a7 */ /* 0x000ea4000802007f */
[----:B--2---:R-:W-:Y:S05]  /*9230*/  @!P1 BRA `(.L_x_21) ;  /* 0xfffffffc00f09947 */ /* 0x004fea000383ffff */
[----:B------:R-:W-:Y:S05]  /*9240*/  BRA `(.L_x_20) ;  /* 0xffffff8400607947 */ /* 0x000fea000383ffff */
.L_x_26:
[----:B-1----:R1:W2:Y:S02]  /*9250*/  SYNCS.PHASECHK.TRANS64.TRYWAIT P1, [R5+URZ], R4 ;  /* 0x00000004050075a7 */ /* 0x0022a4000802017f */
[----:B--2---:R-:W-:Y:S05]  /*9260*/  @!P1 NANOSLEEP.SYNCS 0x989680 ;  /* 0x009896800000995d */ /* 0x004fea0003900000 */
[----:B------:R-:W2:Y:S02]  /*9270*/  @!P1 SYNCS.PHASECHK.TRANS64 P1, [R5+URZ], R4 ;  /* 0x00000004050095a7 */ /* 0x000ea4000802007f */
[----:B--2---:R-:W-:Y:S05]  /*9280*/  @!P1 BRA `(.L_x_26) ;  /* 0xfffffffc00f09947 */ /* 0x004fea000383ffff */
[----:B------:R-:W-:Y:S05]  /*9290*/  BRA `(.L_x_25) ;  /* 0xffffff8c00707947 */ /* 0x000fea000383ffff */
.L_x_165:
[----:B------:R-:W-:Y:S01]  /*92a0*/  BSSY B1, `(.L_x_182) ;  /* 0x0000006000017945 */ /* 0x000fe20003800000 */
[----:B------:R-:W-:-:S07]  /*92b0*/  IMAD.MOV.U32 R15, RZ, RZ, -0x1 ;  /* 0xffffffffff0f7424 */ /* 0x000fce00078e00ff */
[----:B------:R-:W-:Y:S05]  /*92c0*/  WARPSYNC.COLLECTIVE R15, `(.L_x_183) ;  /* 0x000000000f0c7348 */ /* 0x000fea0003c00000 */
[----:B------:R-:W-:Y:S02]  /*92d0*/  ELECT P6, UR62, PT ;  /* 0x00000000003e782f */ /* 0x000fe400038c0000 */
[----:B------:R-:W-:Y:S01]  /*92e0*/  MOV R14, UR62 ;  /* 0x0000003e000e7c02 */ /* 0x000fe20008000f00 */
[----:B------:R-:W-:Y:S10]  /*92f0*/  ENDCOLLECTIVE ;  /* 0x000000000000791b */ /* 0x000ff40003800000 */
.L_x_183:
[----:B------:R-:W-:Y:S05]  /*9300*/  BSYNC B1 ;  /* 0x0000000000017941 */ /* 0x000fea0003800000 */
.L_x_182:
[----:B------:R-:W-:Y:S05]  /*9310*/  BRA `(.L_x_184) ;  /* 0xfffffff000487947 */ /* 0x000fea000383ffff */
.L_x_168:
[----:B-1----:R1:W2:Y:S02]  /*9320*/  SYNCS.PHASECHK.TRANS64.TRYWAIT P0, [R20+URZ+0x10], R13 ;  /* 0x0000100d140075a7 */ /* 0x0022a4000800017f */
[----:B--2---:R-:W-:Y:S05]  /*9330*/  @!P0 NANOSLEEP.SYNCS 0x989680 ;  /* 0x009896800000895d */ /* 0x004fea0003900000 */
[----:B------:R-:W2:Y:S02]  /*9340*/  @!P0 SYNCS.PHASECHK.TRANS64 P0, [R20+URZ+0x10], R13 ;  /* 0x0000100d140085a7 */ /* 0x000ea4000800007f */
[----:B--2---:R-:W-:Y:S05]  /*9350*/  @!P0 BRA `(.L_x_168) ;  /* 0xfffffffc00f08947 */ /* 0x004fea000383ffff */
[----:B------:R-:W-:Y:S05]  /*9360*/  BRA `(.L_x_185) ;  /* 0xfffffff000847947 */ /* 0x000fea000383ffff */
.L_x_176:
[----:B------:R-:W-:Y:S01]  /*9370*/  BSSY B0, `(.L_x_186) ;  /* 0x0000006000007945 */ /* 0x000fe20003800000 */
[----:B------:R-:W-:-:S07]  /*9380*/  IMAD.MOV.U32 R15, RZ, RZ, -0x1 ;  /* 0xffffffffff0f7424 */ /* 0x000fce00078e00ff */
[----:B------:R-:W-:Y:S05]  /*9390*/  WARPSYNC.COLLECTIVE R15, `(.L_x_187) ;  /* 0x000000000f0c7348 */ /* 0x000fea0003c00000 */
[----:B------:R-:W-:Y:S02]  /*93a0*/  ELECT P6, UR62, PT ;  /* 0x00000000003e782f */ /* 0x000fe400038c0000 */
[----:B------:R-:W-:Y:S01]  /*93b0*/  MOV R14, UR62 ;  /* 0x0000003e000e7c02 */ /* 0x000fe20008000f00 */
[----:B------:R-:W-:Y:S10]  /*93c0*/  ENDCOLLECTIVE ;  /* 0x000000000000791b */ /* 0x000ff40003800000 */
.L_x_187:
[----:B------:R-:W-:Y:S05]  /*93d0*/  BSYNC B0 ;  /* 0x0000000000007941 */ /* 0x000fea0003800000 */
.L_x_186:
[----:B------:R-:W-:Y:S05]  /*93e0*/  BRA `(.L_x_188) ;  /* 0xfffffffc00187947 */ /* 0x000fea000383ffff */
.L_x_180:
[----:B0-----:R0:W1:Y:S02]  /*93f0*/  SYNCS.PHASECHK.TRANS64.TRYWAIT P0, [R5+URZ], R2 ;  /* 0x00000002050075a7 */ /* 0x001064000800017f */
[----:B-1----:R-:W-:Y:S05]  /*9400*/  @!P0 NANOSLEEP.SYNCS 0x989680 ;  /* 0x009896800000895d */ /* 0x002fea0003900000 */
[----:B------:R-:W1:Y:S02]  /*9410*/  @!P0 SYNCS.PHASECHK.TRANS64 P0, [R5+URZ], R2 ;  /* 0x00000002050085a7 */ /* 0x000e64000800007f */
[----:B-1----:R-:W-:Y:S05]  /*9420*/  @!P0 BRA `(.L_x_180) ;  /* 0xfffffffc00f08947 */ /* 0x002fea000383ffff */
[----:B------:R-:W-:Y:S05]  /*9430*/  BRA `(.L_x_189) ;  /* 0xfffffffc00507947 */ /* 0x000fea000383ffff */
.L_x_190:
[----:B------:R-:W-:-:S00]  /*9440*/  BRA `(.L_x_190) ;  /* 0xfffffffc00fc7947 */ /* 0x000fc0000383ffff */
[----:B------:R-:W-:-:S00]  /*9450*/  NOP ;  /* 0x0000000000007918 */ /* 0x000fc00000000000 */
        /* <DEDUP_REMOVED lines=10> */
.L_x_191:


//--------------------- .nv.global.init           --------------------------
	.section	.nv.global.init,"aw",@progbits
.nv.global.init:
	.type		$str$22,@object
	.size		$str$22,($str$23 - $str$22)
$str$22:
        /*0000*/ 	.byte	0x6b, 0x5f, 0x74, 0x69, 0x6c, 0x65, 0x5f, 0x63, 0x6f, 0x75, 0x6e, 0x74, 0x20, 0x3e, 0x3d, 0x20
        /*0010*/ 	.byte	0x31, 0x00
	.type		$str$23,@object
	.size		$str$23,(__unnamed_1 - $str$23)
$str$23:
        /*0012*/ 	.byte	0x2f, 0x74, 0x6d, 0x70, 0x2f, 0x63, 0x75, 0x74, 0x6c, 0x61, 0x73, 0x73, 0x5f, 0x73, 0x77, 0x65
        /*0022*/ 	.byte	0x65, 0x70, 0x5f, 0x73, 0x72, 0x63, 0x2f, 0x69, 0x6e, 0x63, 0x6c, 0x75, 0x64, 0x65, 0x2f, 0x63
        /*0032*/ 	.byte	0x75, 0x74, 0x6c, 0x61, 0x73, 0x73, 0x2f, 0x67, 0x65, 0x6d, 0x6d, 0x2f, 0x63, 0x6f, 0x6c, 0x6c
        /*0042*/ 	.byte	0x65, 0x63, 0x74, 0x69, 0x76, 0x65, 0x2f, 0x73, 0x6d, 0x39, 0x30, 0x5f, 0x6d, 0x6d, 0x61, 0x5f
        /*0052*/ 	.byte	0x74, 0x6d, 0x61, 0x5f, 0x67, 0x6d, 0x6d, 0x61, 0x5f, 0x73, 0x73, 0x5f, 0x77, 0x61, 0x72, 0x70
        /*0062*/ 	.byte	0x73, 0x70, 0x65, 0x63, 0x69, 0x61, 0x6c, 0x69, 0x7a, 0x65, 0x64, 0x2e, 0x68, 0x70, 0x70, 0x00
	.type		__unnamed_1,@object
	.size		__unnamed_1,(.L_0 - __unnamed_1)
__unnamed_1:
        /*0072*/ 	.byte	0x76, 0x6f, 0x69, 0x64, 0x20, 0x63, 0x75, 0x74, 0x6c, 0x61, 0x73, 0x73, 0x3a, 0x3a, 0x67, 0x65
        /* <DEDUP_REMOVED lines=181> */
        /*0bd2*/ 	.byte	0x65, 0x6e, 0x74, 0x69, 0x74, 0x79, 0x5d, 0x00
.L_0:


//--------------------- .nv.shared._ZN7cutlass13device_kernelINS_4gemm6kernel13GemmUniversalIN4cute5tupleIJiiiiEEENS1_10collective13CollectiveMmaINS1_34MainloopSm90TmaGmmaWarpSpecializedILi2ENS5_IJNS4_1CILi4EEESB_NSA_ILi1EEEEEENS1_35KernelTmaWarpSpecializedCooperativeEEENS5_IJNSA_ILi256EEENSA_ILi64EEENSA_ILi128EEEEEENS_10bfloat16_tENS5_IJlSC_lEEESK_SL_NS4_8TiledMMAINS4_8MMA_AtomIJNS4_4SM904GMMA27MMA_64x64x16_F32BF16BF16_SSILNSP_5MajorE0ELSR_0ELNSP_7ScaleInE1ELSS_1EEEEEENS4_6LayoutINS5_IJNSA_ILi2EEESC_SC_EEENS5_IJSC_NSA_ILi0EEESY_EEEEENS5_IJNS4_10UnderscoreES11_S11_EEEEENS4_23SM90_TMA_LOAD_MULTICASTENS4_14ComposedLayoutINS4_7SwizzleILi3ELi4ELi3EEENS4_18smem_ptr_flag_bitsILi16EEENSV_INS5_IJNSA_ILi8EEESH_EEENS5_IJSH_SC_EEEEEEEvNS4_8identityES14_S1E_vS1F_EENS_8epilogue10collective6detail29Sm90TmaWarpSpecializedAdapterINS1I_15DefaultEpilogueISK_SL_SL_NS1H_6thread17LinearCombinationISK_Li1EffLNS1M_9ScaleType4KindE0ELNS_15FloatRoundStyleE2ESK_EENS1_15EpilogueDefaultEEEEEvvEEEEvNT_6ParamsE --------------------------
	.section	.nv.shared._ZN7cutlass13device_kernelINS_4gemm6kernel13GemmUniversalIN4cute5tupleIJiiiiEEENS1_10collective13CollectiveMmaINS1_34MainloopSm90TmaGmmaWarpSpecializedILi2ENS5_IJNS4_1CILi4EEESB_NSA_ILi1EEEEEENS1_35KernelTmaWarpSpecializedCooperativeEEENS5_IJNSA_ILi256EEENSA_ILi64EEENSA_ILi128EEEEEENS_10bfloat16_tENS5_IJlSC_lEEESK_SL_NS4_8TiledMMAINS4_8MMA_AtomIJNS4_4SM904GMMA27MMA_64x64x16_F32BF16BF16_SSILNSP_5MajorE0ELSR_0ELNSP_7ScaleInE1ELSS_1EEEEEENS4_6LayoutINS5_IJNSA_ILi2EEESC_SC_EEENS5_IJSC_NSA_ILi0EEESY_EEEEENS5_IJNS4_10UnderscoreES11_S11_EEEEENS4_23SM90_TMA_LOAD_MULTICASTENS4_14ComposedLayoutINS4_7SwizzleILi3ELi4ELi3EEENS4_18smem_ptr_flag_bitsILi16EEENSV_INS5_IJNSA_ILi8EEESH_EEENS5_IJSH_SC_EEEEEEEvNS4_8identityES14_S1E_vS1F_EENS_8epilogue10collective6detail29Sm90TmaWarpSpecializedAdapterINS1I_15DefaultEpilogueISK_SL_SL_NS1H_6thread17LinearCombinationISK_Li1EffLNS1M_9ScaleType4KindE0ELNS_15FloatRoundStyleE2ESK_EENS1_15EpilogueDefaultEEEEEvvEEEEvNT_6ParamsE,"aw",@nobits
	.sectionflags	@""
	.align	16
	.zero		1024


//--------------------- .nv.shared.reserved.0     --------------------------
	.section	.nv.shared.reserved.0,"aw",@nobits
	.weak		__nv_reservedSMEM_offset_0_alias
	.size		__nv_reservedSMEM_offset_0_alias, 0, 0
	.other		__nv_reservedSMEM_offset_0_alias,@"STO_CUDA_RESERVED_SHARED STV_DEFAULT"
__nv_reservedSMEM_offset_0_alias:
	.zero		0


//--------------------- .nv.global                --------------------------
	.section	.nv.global,"aw",@nobits
.nv.global:
	.type		_ZN40_INTERNAL_a7a9fd4b_4_k_cu_c15fb8b9_225024cute1_E,@object
	.size		_ZN40_INTERNAL_a7a9fd4b_4_k_cu_c15fb8b9_225024cute1_E,(_ZN40_INTERNAL_a7a9fd4b_4_k_cu_c15fb8b9_225024cuda3std3__45__cpo6cbeginE - _ZN40_INTERNAL_a7a9fd4b_4_k_cu_c15fb8b9_225024cute1_E)
_ZN40_INTERNAL_a7a9fd4b_4_k_cu_c15fb8b9_225024cute1_E:
	.zero		1
	.type		_ZN40_INTERNAL_a7a9fd4b_4_k_cu_c15fb8b9_225024cuda3std3__45__cpo6cbeginE,@object
	.size		_ZN40_INTERNAL_a7a9fd4b_4_k_cu_c15fb8b9_225024cuda3std3__45__cpo6cbeginE,(_ZN40_INTERNAL_a7a9fd4b_4_k_cu_c15fb8b9_225024cuda3std3__48in_placeE - _ZN40_INTERNAL_a7a9fd4b_4_k_cu_c15fb8b9_225024cuda3std3__45__cpo6cbeginE)
_ZN40_INTERNAL_a7a9fd4b_4_k_cu_c15fb8b9_225024cuda3std3__45__cpo6cbeginE:
	.zero		1
	.type		_ZN40_INTERNAL_a7a9fd4b_4_k_cu_c15fb8b9_225024cuda3std3__48in_placeE,@object
	.size		_ZN40_INTERNAL_a7a9fd4b_4_k_cu_c15fb8b9_225024cuda3std3__48in_placeE,(_ZN40_INTERNAL_a7a9fd4b_4_k_cu_c15fb8b9_225024cuda3std6ranges3__45__cpo9iter_moveE - _ZN40_INTERNAL_a7a9fd4b_4_k_cu_c15fb8b9_225024cuda3std3__48in_placeE)
_ZN40_INTERNAL_a7a9fd4b_4_k_cu_c15fb8b9_225024cuda3std3__48in_placeE:
	.zero		1
	.type		_ZN40_INTERNAL_a7a9fd4b_4_k_cu_c15fb8b9_225024cuda3std6ranges3__45__cpo9iter_moveE,@object
	.size		_ZN40_INTERNAL_a7a9fd4b_4_k_cu_c15fb8b9_225024cuda3std6ranges3__45__cpo9iter_moveE,(_ZN40_INTERNAL_a7a9fd4b_4_k_cu_c15fb8b9_225024cuda3std3__45__cpo5beginE - _ZN40_INTERNAL_a7a9fd4b_4_k_cu_c15fb8b9_225024cuda3std6ranges3__45__cpo9iter_moveE)
_ZN40_INTERNAL_a7a9fd4b_4_k_cu_c15fb8b9_225024cuda3std6ranges3__45__cpo9iter_moveE:
	.zero		1
	.type		_ZN40_INTERNAL_a7a9fd4b_4_k_cu_c15fb8b9_225024cuda3std3__45__cpo5beginE,@object
	.size		_ZN40_INTERNAL_a7a9fd4b_4_k_cu_c15fb8b9_225024cuda3std3__45__cpo5beginE,(_ZN40_INTERNAL_a7a9fd4b_4_k_cu_c15fb8b9_225024cuda3std3__442_GLOBAL__N__a7a9fd4b_4_k_cu_c15fb8b9_225026ignoreE - _ZN40_INTERNAL_a7a9fd4b_4_k_cu_c15fb8b9_225024cuda3std3__45__cpo5beginE)
_ZN40_INTERNAL_a7a9fd4b_4_k_cu_c15fb8b9_225024cuda3std3__45__cpo5beginE:
	.zero		1
	.type		_ZN40_INTERNAL_a7a9fd4b_4_k_cu_c15fb8b9_225024cuda3std3__442_GLOBAL__N__a7a9fd4b_4_k_cu_c15fb8b9_225026ignoreE,@object
	.size		_ZN40_INTERNAL_a7a9fd4b_4_k_cu_c15fb8b9_225024cuda3std3__442_GLOBAL__N__a7a9fd4b_4_k_cu_c15fb8b9_225026ignoreE,(_ZN40_INTERNAL_a7a9fd4b_4_k_cu_c15fb8b9_225024cute7productE - _ZN40_INTERNAL_a7a9fd4b_4_k_cu_c15fb8b9_225024cuda3std3__442_GLOBAL__N__a7a9fd4b_4_k_cu_c15fb8b9_225026ignoreE)
_ZN40_INTERNAL_a7a9fd4b_4_k_cu_c15fb8b9_225024cuda3std3__442_GLOBAL__N__a7a9fd4b_4_k_cu_c15fb8b9_225026ignoreE:
	.zero		1
	.type		_ZN40_INTERNAL_a7a9fd4b_4_k_cu_c15fb8b9_225024cute7productE,@object
	.size		_ZN40_INTERNAL_a7a9fd4b_4_k_cu_c15fb8b9_225024cute7productE,(_ZN40_INTERNAL_a7a9fd4b_4_k_cu_c15fb8b9_225024cuda3std3__45__cpo3endE - _ZN40_INTERNAL_a7a9fd4b_4_k_cu_c15fb8b9_225024cute7productE)
_ZN40_INTERNAL_a7a9fd4b_4_k_cu_c15fb8b9_225024cute7productE:
	.zero		1
	.type		_ZN40_INTERNAL_a7a9fd4b_4_k_cu_c15fb8b9_225024cuda3std3__45__cpo3endE,@object
	.size		_ZN40_INTERNAL_a7a9fd4b_4_k_cu_c15fb8b9_225024cuda3std3__45__cpo3endE,(_ZN40_INTERNAL_a7a9fd4b_4_k_cu_c15fb8b9_225024cuda3std3__419piecewise_constructE - _ZN40_INTERNAL_a7a9fd4b_4_k_cu_c15fb8b9_225024cuda3std3__45__cpo3endE)
_ZN40_INTERNAL_a7a9fd4b_4_k_cu_c15fb8b9_225024cuda3std3__45__cpo3endE:
	.zero		1
	.type		_ZN40_INTERNAL_a7a9fd4b_4_k_cu_c15fb8b9_225024cuda3std3__419piecewise_constructE,@object
	.size		_ZN40_INTERNAL_a7a9fd4b_4_k_cu_c15fb8b9_225024cuda3std3__419piecewise_constructE,(_ZN40_INTERNAL_a7a9fd4b_4_k_cu_c15fb8b9_225024cuda3std3__45__cpo4cendE - _ZN40_INTERNAL_a7a9fd4b_4_k_cu_c15fb8b9_225024cuda3std3__419piecewise_constructE)
_ZN40_INTERNAL_a7a9fd4b_4_k_cu_c15fb8b9_225024cuda3std3__419piecewise_constructE:
	.zero		1
	.type		_ZN40_INTERNAL_a7a9fd4b_4_k_cu_c15fb8b9_225024cuda3std3__45__cpo4cendE,@object
	.size		_ZN40_INTERNAL_a7a9fd4b_4_k_cu_c15fb8b9_225024cuda3std3__45__cpo4cendE,(_ZN40_INTERNAL_a7a9fd4b_4_k_cu_c15fb8b9_225024cuda3std6ranges3__45__cpo4swapE - _ZN40_INTERNAL_a7a9fd4b_4_k_cu_c15fb8b9_225024cuda3std3__45__cpo4cendE)
_ZN40_INTERNAL_a7a9fd4b_4_k_cu_c15fb8b9_225024cuda3std3__45__cpo4cendE:
	.zero		1
	.type		_ZN40_INTERNAL_a7a9fd4b_4_k_cu_c15fb8b9_225024cuda3std6ranges3__45__cpo4swapE,@object
	.size		_ZN40_INTERNAL_a7a9fd4b_4_k_cu_c15fb8b9_225024cuda3std6ranges3__45__cpo4swapE,(.L_8 - _ZN40_INTERNAL_a7a9fd4b_4_k_cu_c15fb8b9_225024cuda3std6ranges3__45__cpo4swapE)
_ZN40_INTERNAL_a7a9fd4b_4_k_cu_c15fb8b9_225024cuda3std6ranges3__45__cpo4swapE:
	.zero		1
.L_8:


//--------------------- .nv.constant0._ZN7cutlass13device_kernelINS_4gemm6kernel13GemmUniversalIN4cute5tupleIJiiiiEEENS1_10collective13CollectiveMmaINS1_34MainloopSm90TmaGmmaWarpSpecializedILi2ENS5_IJNS4_1CILi4EEESB_NSA_ILi1EEEEEENS1_35KernelTmaWarpSpecializedCooperativeEEENS5_IJNSA_ILi256EEENSA_ILi64EEENSA_ILi128EEEEEENS_10bfloat16_tENS5_IJlSC_lEEESK_SL_NS4_8TiledMMAINS4_8MMA_AtomIJNS4_4SM904GMMA27MMA_64x64x16_F32BF16BF16_SSILNSP_5MajorE0ELSR_0ELNSP_7ScaleInE1ELSS_1EEEEEENS4_6LayoutINS5_IJNSA_ILi2EEESC_SC_EEENS5_IJSC_NSA_ILi0EEESY_EEEEENS5_IJNS4_10UnderscoreES11_S11_EEEEENS4_23SM90_TMA_LOAD_MULTICASTENS4_14ComposedLayoutINS4_7SwizzleILi3ELi4ELi3EEENS4_18smem_ptr_flag_bitsILi16EEENSV_INS5_IJNSA_ILi8EEESH_EEENS5_IJSH_SC_EEEEEEEvNS4_8identityES14_S1E_vS1F_EENS_8epilogue10collective6detail29Sm90TmaWarpSpecializedAdapterINS1I_15DefaultEpilogueISK_SL_SL_NS1H_6thread17LinearCombinationISK_Li1EffLNS1M_9ScaleType4KindE0ELNS_15FloatRoundStyleE2ESK_EENS1_15EpilogueDefaultEEEEEvvEEEEvNT_6ParamsE --------------------------
	.section	.nv.constant0._ZN7cutlass13device_kernelINS_4gemm6kernel13GemmUniversalIN4cute5tupleIJiiiiEEENS1_10collective13CollectiveMmaINS1_34MainloopSm90TmaGmmaWarpSpecializedILi2ENS5_IJNS4_1CILi4EEESB_NSA_ILi1EEEEEENS1_35KernelTmaWarpSpecializedCooperativeEEENS5_IJNSA_ILi256EEENSA_ILi64EEENSA_ILi128EEEEEENS_10bfloat16_tENS5_IJlSC_lEEESK_SL_NS4_8TiledMMAINS4_8MMA_AtomIJNS4_4SM904GMMA27MMA_64x64x16_F32BF16BF16_SSILNSP_5MajorE0ELSR_0ELNSP_7ScaleInE1ELSS_1EEEEEENS4_6LayoutINS5_IJNSA_ILi2EEESC_SC_EEENS5_IJSC_NSA_ILi0EEESY_EEEEENS5_IJNS4_10UnderscoreES11_S11_EEEEENS4_23SM90_TMA_LOAD_MULTICASTENS4_14ComposedLayoutINS4_7SwizzleILi3ELi4ELi3EEENS4_18smem_ptr_flag_bitsILi16EEENSV_INS5_IJNSA_ILi8EEESH_EEENS5_IJSH_SC_EEEEEEEvNS4_8identityES14_S1E_vS1F_EENS_8epilogue10collective6detail29Sm90TmaWarpSpecializedAdapterINS1I_15DefaultEpilogueISK_SL_SL_NS1H_6thread17LinearCombinationISK_Li1EffLNS1M_9ScaleType4KindE0ELNS_15FloatRoundStyleE2ESK_EENS1_15EpilogueDefaultEEEEEvvEEEEvNT_6ParamsE,"a",@progbits
	.sectionflags	@""
	.align	4
.nv.constant0._ZN7cutlass13device_kernelINS_4gemm6kernel13GemmUniversalIN4cute5tupleIJiiiiEEENS1_10collective13CollectiveMmaINS1_34MainloopSm90TmaGmmaWarpSpecializedILi2ENS5_IJNS4_1CILi4EEESB_NSA_ILi1EEEEEENS1_35KernelTmaWarpSpecializedCooperativeEEENS5_IJNSA_ILi256EEENSA_ILi64EEENSA_ILi128EEEEEENS_10bfloat16_tENS5_IJlSC_lEEESK_SL_NS4_8TiledMMAINS4_8MMA_AtomIJNS4_4SM904GMMA27MMA_64x64x16_F32BF16BF16_SSILNSP_5MajorE0ELSR_0ELNSP_7ScaleInE1ELSS_1EEEEEENS4_6LayoutINS5_IJNSA_ILi2EEESC_SC_EEENS5_IJSC_NSA_ILi0EEESY_EEEEENS5_IJNS4_10UnderscoreES11_S11_EEEEENS4_23SM90_TMA_LOAD_MULTICASTENS4_14ComposedLayoutINS4_7SwizzleILi3ELi4ELi3EEENS4_18smem_ptr_flag_bitsILi16EEENSV_INS5_IJNSA_ILi8EEESH_EEENS5_IJSH_SC_EEEEEEEvNS4_8identityES14_S1E_vS1F_EENS_8epilogue10collective6detail29Sm90TmaWarpSpecializedAdapterINS1I_15DefaultEpilogueISK_SL_SL_NS1H_6thread17LinearCombinationISK_Li1EffLNS1M_9ScaleType4KindE0ELNS_15FloatRoundStyleE2ESK_EENS1_15EpilogueDefaultEEEEEvvEEEEvNT_6ParamsE:
	.zero		1664


//--------------------- SYMBOLS --------------------------

	.type		.nv.reservedSmem.offset0,@object
	.size		.nv.reservedSmem.offset0,0x4
	.type		__assertfail,@function
